//
// Generated by NVIDIA NVVM Compiler
//
// Compiler Build ID: CL-36424714
// Cuda compilation tools, release 13.0, V13.0.88
// Based on NVVM 20.0.0
//

.version 9.0
.target sm_100
.address_size 64


.entry _ZN3lfs5tetra4cuda36_GLOBAL__N__ead9664e_4_k_cu_6b1f57bb18alpha_blend_kernelEPKfS4_S4_PKiS4_PfS7_iiifb(
	.param .u64 .ptr .align 1 _ZN3lfs5tetra4cuda36_GLOBAL__N__ead9664e_4_k_cu_6b1f57bb18alpha_blend_kernelEPKfS4_S4_PKiS4_PfS7_iiifb_param_0,
	.param .u64 .ptr .align 1 _ZN3lfs5tetra4cuda36_GLOBAL__N__ead9664e_4_k_cu_6b1f57bb18alpha_blend_kernelEPKfS4_S4_PKiS4_PfS7_iiifb_param_1,
	.param .u64 .ptr .align 1 _ZN3lfs5tetra4cuda36_GLOBAL__N__ead9664e_4_k_cu_6b1f57bb18alpha_blend_kernelEPKfS4_S4_PKiS4_PfS7_iiifb_param_2,
	.param .u64 .ptr .align 1 _ZN3lfs5tetra4cuda36_GLOBAL__N__ead9664e_4_k_cu_6b1f57bb18alpha_blend_kernelEPKfS4_S4_PKiS4_PfS7_iiifb_param_3,
	.param .u64 .ptr .align 1 _ZN3lfs5tetra4cuda36_GLOBAL__N__ead9664e_4_k_cu_6b1f57bb18alpha_blend_kernelEPKfS4_S4_PKiS4_PfS7_iiifb_param_4,
	.param .u64 .ptr .align 1 _ZN3lfs5tetra4cuda36_GLOBAL__N__ead9664e_4_k_cu_6b1f57bb18alpha_blend_kernelEPKfS4_S4_PKiS4_PfS7_iiifb_param_5,
	.param .u64 .ptr .align 1 _ZN3lfs5tetra4cuda36_GLOBAL__N__ead9664e_4_k_cu_6b1f57bb18alpha_blend_kernelEPKfS4_S4_PKiS4_PfS7_iiifb_param_6,
	.param .u32 _ZN3lfs5tetra4cuda36_GLOBAL__N__ead9664e_4_k_cu_6b1f57bb18alpha_blend_kernelEPKfS4_S4_PKiS4_PfS7_iiifb_param_7,
	.param .u32 _ZN3lfs5tetra4cuda36_GLOBAL__N__ead9664e_4_k_cu_6b1f57bb18alpha_blend_kernelEPKfS4_S4_PKiS4_PfS7_iiifb_param_8,
	.param .u32 _ZN3lfs5tetra4cuda36_GLOBAL__N__ead9664e_4_k_cu_6b1f57bb18alpha_blend_kernelEPKfS4_S4_PKiS4_PfS7_iiifb_param_9,
	.param .f32 _ZN3lfs5tetra4cuda36_GLOBAL__N__ead9664e_4_k_cu_6b1f57bb18alpha_blend_kernelEPKfS4_S4_PKiS4_PfS7_iiifb_param_10,
	.param .u8 _ZN3lfs5tetra4cuda36_GLOBAL__N__ead9664e_4_k_cu_6b1f57bb18alpha_blend_kernelEPKfS4_S4_PKiS4_PfS7_iiifb_param_11
)
{
	.reg .pred 	%p<11>;
	.reg .b16 	%rs<2>;
	.reg .b32 	%r<25>;
	.reg .b32 	%f<49>;
	.reg .b64 	%rd<25>;

	ld.param.u64 	%rd4, [_ZN3lfs5tetra4cuda36_GLOBAL__N__ead9664e_4_k_cu_6b1f57bb18alpha_blend_kernelEPKfS4_S4_PKiS4_PfS7_iiifb_param_0];
	ld.param.u64 	%rd5, [_ZN3lfs5tetra4cuda36_GLOBAL__N__ead9664e_4_k_cu_6b1f57bb18alpha_blend_kernelEPKfS4_S4_PKiS4_PfS7_iiifb_param_1];
	ld.param.u64 	%rd6, [_ZN3lfs5tetra4cuda36_GLOBAL__N__ead9664e_4_k_cu_6b1f57bb18alpha_blend_kernelEPKfS4_S4_PKiS4_PfS7_iiifb_param_3];
	ld.param.u64 	%rd9, [_ZN3lfs5tetra4cuda36_GLOBAL__N__ead9664e_4_k_cu_6b1f57bb18alpha_blend_kernelEPKfS4_S4_PKiS4_PfS7_iiifb_param_4];
	ld.param.u64 	%rd7, [_ZN3lfs5tetra4cuda36_GLOBAL__N__ead9664e_4_k_cu_6b1f57bb18alpha_blend_kernelEPKfS4_S4_PKiS4_PfS7_iiifb_param_5];
	ld.param.u64 	%rd8, [_ZN3lfs5tetra4cuda36_GLOBAL__N__ead9664e_4_k_cu_6b1f57bb18alpha_blend_kernelEPKfS4_S4_PKiS4_PfS7_iiifb_param_6];
	ld.param.u32 	%r8, [_ZN3lfs5tetra4cuda36_GLOBAL__N__ead9664e_4_k_cu_6b1f57bb18alpha_blend_kernelEPKfS4_S4_PKiS4_PfS7_iiifb_param_7];
	ld.param.u32 	%r10, [_ZN3lfs5tetra4cuda36_GLOBAL__N__ead9664e_4_k_cu_6b1f57bb18alpha_blend_kernelEPKfS4_S4_PKiS4_PfS7_iiifb_param_8];
	ld.param.u32 	%r9, [_ZN3lfs5tetra4cuda36_GLOBAL__N__ead9664e_4_k_cu_6b1f57bb18alpha_blend_kernelEPKfS4_S4_PKiS4_PfS7_iiifb_param_9];
	ld.param.f32 	%f22, [_ZN3lfs5tetra4cuda36_GLOBAL__N__ead9664e_4_k_cu_6b1f57bb18alpha_blend_kernelEPKfS4_S4_PKiS4_PfS7_iiifb_param_10];
	ld.param.s8 	%rs1, [_ZN3lfs5tetra4cuda36_GLOBAL__N__ead9664e_4_k_cu_6b1f57bb18alpha_blend_kernelEPKfS4_S4_PKiS4_PfS7_iiifb_param_11];
	cvta.to.global.u64 	%rd1, %rd9;
	mov.u32 	%r12, %ctaid.x;
	mov.u32 	%r13, %ntid.x;
	mov.u32 	%r14, %tid.x;
	mad.lo.s32 	%r1, %r12, %r13, %r14;
	mov.u32 	%r15, %ctaid.y;
	mov.u32 	%r16, %ntid.y;
	mov.u32 	%r17, %tid.y;
	mad.lo.s32 	%r18, %r15, %r16, %r17;
	setp.ge.s32 	%p1, %r1, %r8;
	setp.ge.s32 	%p2, %r18, %r10;
	or.pred  	%p3, %p1, %p2;
	@%p3 bra 	$L__BB0_8;
	cvta.to.global.u64 	%rd10, %rd6;
	mad.lo.s32 	%r3, %r8, %r18, %r1;
	mul.wide.s32 	%rd11, %r3, 4;
	add.s64 	%rd12, %rd10, %rd11;
	ld.global.nc.u32 	%r4, [%rd12];
	setp.lt.s32 	%p4, %r4, 1;
	setp.leu.f32 	%p5, %f22, 0f00000000;
	mov.f32 	%f42, 0f00000000;
	or.pred  	%p6, %p4, %p5;
	mov.f32 	%f43, %f42;
	mov.f32 	%f44, %f42;
	mov.f32 	%f45, %f42;
	@%p6 bra 	$L__BB0_4;
	mul.lo.s32 	%r5, %r3, %r9;
	cvta.to.global.u64 	%rd2, %rd5;
	cvta.to.global.u64 	%rd3, %rd4;
	mov.f32 	%f45, 0f00000000;
	mov.b32 	%r24, 0;
	mov.f32 	%f44, %f45;
	mov.f32 	%f43, %f45;
	mov.f32 	%f42, %f45;
$L__BB0_3:
	add.s32 	%r20, %r24, %r5;
	mul.wide.s32 	%rd13, %r20, 4;
	add.s64 	%rd14, %rd2, %rd13;
	ld.global.nc.f32 	%f25, [%rd14];
	mul.lo.s32 	%r21, %r20, 3;
	mul.wide.s32 	%rd15, %r21, 4;
	add.s64 	%rd16, %rd3, %rd15;
	ld.global.nc.f32 	%f26, [%rd16];
	ld.global.nc.f32 	%f27, [%rd16+4];
	ld.global.nc.f32 	%f28, [%rd16+8];
	mov.f32 	%f29, 0f3F800000;
	sub.f32 	%f30, %f29, %f45;
	mul.f32 	%f31, %f30, %f25;
	fma.rn.f32 	%f42, %f31, %f26, %f42;
	fma.rn.f32 	%f43, %f31, %f27, %f43;
	fma.rn.f32 	%f44, %f31, %f28, %f44;
	add.f32 	%f45, %f45, %f31;
	add.s32 	%r24, %r24, 1;
	setp.lt.s32 	%p7, %r24, %r4;
	setp.lt.f32 	%p8, %f45, %f22;
	and.pred  	%p9, %p7, %p8;
	@%p9 bra 	$L__BB0_3;
$L__BB0_4:
	setp.eq.s16 	%p10, %rs1, 0;
	@%p10 bra 	$L__BB0_6;
	mul.lo.s32 	%r22, %r3, 3;
	mul.wide.s32 	%rd17, %r22, 4;
	add.s64 	%rd18, %rd1, %rd17;
	ld.global.nc.f32 	%f48, [%rd18];
	ld.global.nc.f32 	%f47, [%rd18+4];
	ld.global.nc.f32 	%f46, [%rd18+8];
	bra.uni 	$L__BB0_7;
$L__BB0_6:
	ld.global.nc.f32 	%f48, [%rd1];
	ld.global.nc.f32 	%f47, [%rd1+4];
	ld.global.nc.f32 	%f46, [%rd1+8];
$L__BB0_7:
	mov.f32 	%f33, 0f3F800000;
	sub.f32 	%f34, %f33, %f45;
	fma.rn.f32 	%f35, %f34, %f48, %f42;
	mul.lo.s32 	%r23, %r3, 3;
	cvta.to.global.u64 	%rd19, %rd7;
	mul.wide.s32 	%rd20, %r23, 4;
	add.s64 	%rd21, %rd19, %rd20;
	st.global.f32 	[%rd21], %f35;
	fma.rn.f32 	%f36, %f34, %f47, %f43;
	st.global.f32 	[%rd21+4], %f36;
	fma.rn.f32 	%f37, %f34, %f46, %f44;
	st.global.f32 	[%rd21+8], %f37;
	cvta.to.global.u64 	%rd22, %rd8;
	add.s64 	%rd24, %rd22, %rd11;
	st.global.f32 	[%rd24], %f45;
$L__BB0_8:
	ret;

}
.entry _ZN3lfs5tetra4cuda36_GLOBAL__N__ead9664e_4_k_cu_6b1f57bb27alpha_blend_backward_kernelEPKfS4_S4_PKiS4_S4_PfS7_iiif(
	.param .u64 .ptr .align 1 _ZN3lfs5tetra4cuda36_GLOBAL__N__ead9664e_4_k_cu_6b1f57bb27alpha_blend_backward_kernelEPKfS4_S4_PKiS4_S4_PfS7_iiif_param_0,
	.param .u64 .ptr .align 1 _ZN3lfs5tetra4cuda36_GLOBAL__N__ead9664e_4_k_cu_6b1f57bb27alpha_blend_backward_kernelEPKfS4_S4_PKiS4_S4_PfS7_iiif_param_1,
	.param .u64 .ptr .align 1 _ZN3lfs5tetra4cuda36_GLOBAL__N__ead9664e_4_k_cu_6b1f57bb27alpha_blend_backward_kernelEPKfS4_S4_PKiS4_S4_PfS7_iiif_param_2,
	.param .u64 .ptr .align 1 _ZN3lfs5tetra4cuda36_GLOBAL__N__ead9664e_4_k_cu_6b1f57bb27alpha_blend_backward_kernelEPKfS4_S4_PKiS4_S4_PfS7_iiif_param_3,
	.param .u64 .ptr .align 1 _ZN3lfs5tetra4cuda36_GLOBAL__N__ead9664e_4_k_cu_6b1f57bb27alpha_blend_backward_kernelEPKfS4_S4_PKiS4_S4_PfS7_iiif_param_4,
	.param .u64 .ptr .align 1 _ZN3lfs5tetra4cuda36_GLOBAL__N__ead9664e_4_k_cu_6b1f57bb27alpha_blend_backward_kernelEPKfS4_S4_PKiS4_S4_PfS7_iiif_param_5,
	.param .u64 .ptr .align 1 _ZN3lfs5tetra4cuda36_GLOBAL__N__ead9664e_4_k_cu_6b1f57bb27alpha_blend_backward_kernelEPKfS4_S4_PKiS4_S4_PfS7_iiif_param_6,
	.param .u64 .ptr .align 1 _ZN3lfs5tetra4cuda36_GLOBAL__N__ead9664e_4_k_cu_6b1f57bb27alpha_blend_backward_kernelEPKfS4_S4_PKiS4_S4_PfS7_iiif_param_7,
	.param .u32 _ZN3lfs5tetra4cuda36_GLOBAL__N__ead9664e_4_k_cu_6b1f57bb27alpha_blend_backward_kernelEPKfS4_S4_PKiS4_S4_PfS7_iiif_param_8,
	.param .u32 _ZN3lfs5tetra4cuda36_GLOBAL__N__ead9664e_4_k_cu_6b1f57bb27alpha_blend_backward_kernelEPKfS4_S4_PKiS4_S4_PfS7_iiif_param_9,
	.param .u32 _ZN3lfs5tetra4cuda36_GLOBAL__N__ead9664e_4_k_cu_6b1f57bb27alpha_blend_backward_kernelEPKfS4_S4_PKiS4_S4_PfS7_iiif_param_10,
	.param .f32 _ZN3lfs5tetra4cuda36_GLOBAL__N__ead9664e_4_k_cu_6b1f57bb27alpha_blend_backward_kernelEPKfS4_S4_PKiS4_S4_PfS7_iiif_param_11
)
{
	.local .align 16 .b8 	__local_depot1[1024];
	.reg .b64 	%SP;
	.reg .b64 	%SPL;
	.reg .pred 	%p<12>;
	.reg .b32 	%r<54>;
	.reg .b32 	%f<102>;
	.reg .b64 	%rd<51>;

	mov.u64 	%SPL, __local_depot1;
	ld.param.u64 	%rd8, [_ZN3lfs5tetra4cuda36_GLOBAL__N__ead9664e_4_k_cu_6b1f57bb27alpha_blend_backward_kernelEPKfS4_S4_PKiS4_S4_PfS7_iiif_param_0];
	ld.param.u64 	%rd9, [_ZN3lfs5tetra4cuda36_GLOBAL__N__ead9664e_4_k_cu_6b1f57bb27alpha_blend_backward_kernelEPKfS4_S4_PKiS4_S4_PfS7_iiif_param_1];
	ld.param.u64 	%rd6, [_ZN3lfs5tetra4cuda36_GLOBAL__N__ead9664e_4_k_cu_6b1f57bb27alpha_blend_backward_kernelEPKfS4_S4_PKiS4_S4_PfS7_iiif_param_3];
	ld.param.u64 	%rd7, [_ZN3lfs5tetra4cuda36_GLOBAL__N__ead9664e_4_k_cu_6b1f57bb27alpha_blend_backward_kernelEPKfS4_S4_PKiS4_S4_PfS7_iiif_param_4];
	ld.param.u64 	%rd10, [_ZN3lfs5tetra4cuda36_GLOBAL__N__ead9664e_4_k_cu_6b1f57bb27alpha_blend_backward_kernelEPKfS4_S4_PKiS4_S4_PfS7_iiif_param_6];
	ld.param.u64 	%rd11, [_ZN3lfs5tetra4cuda36_GLOBAL__N__ead9664e_4_k_cu_6b1f57bb27alpha_blend_backward_kernelEPKfS4_S4_PKiS4_S4_PfS7_iiif_param_7];
	ld.param.u32 	%r25, [_ZN3lfs5tetra4cuda36_GLOBAL__N__ead9664e_4_k_cu_6b1f57bb27alpha_blend_backward_kernelEPKfS4_S4_PKiS4_S4_PfS7_iiif_param_8];
	ld.param.u32 	%r27, [_ZN3lfs5tetra4cuda36_GLOBAL__N__ead9664e_4_k_cu_6b1f57bb27alpha_blend_backward_kernelEPKfS4_S4_PKiS4_S4_PfS7_iiif_param_9];
	ld.param.u32 	%r26, [_ZN3lfs5tetra4cuda36_GLOBAL__N__ead9664e_4_k_cu_6b1f57bb27alpha_blend_backward_kernelEPKfS4_S4_PKiS4_S4_PfS7_iiif_param_10];
	ld.param.f32 	%f11, [_ZN3lfs5tetra4cuda36_GLOBAL__N__ead9664e_4_k_cu_6b1f57bb27alpha_blend_backward_kernelEPKfS4_S4_PKiS4_S4_PfS7_iiif_param_11];
	cvta.to.global.u64 	%rd1, %rd11;
	cvta.to.global.u64 	%rd2, %rd8;
	cvta.to.global.u64 	%rd3, %rd10;
	cvta.to.global.u64 	%rd4, %rd9;
	add.u64 	%rd5, %SPL, 0;
	mov.u32 	%r29, %ctaid.x;
	mov.u32 	%r30, %ntid.x;
	mov.u32 	%r31, %tid.x;
	mad.lo.s32 	%r1, %r29, %r30, %r31;
	mov.u32 	%r32, %ctaid.y;
	mov.u32 	%r33, %ntid.y;
	mov.u32 	%r34, %tid.y;
	mad.lo.s32 	%r35, %r32, %r33, %r34;
	setp.ge.s32 	%p1, %r1, %r25;
	setp.ge.s32 	%p2, %r35, %r27;
	or.pred  	%p3, %p1, %p2;
	@%p3 bra 	$L__BB1_10;
	cvta.to.global.u64 	%rd13, %rd6;
	cvta.to.global.u64 	%rd14, %rd7;
	mad.lo.s32 	%r3, %r25, %r35, %r1;
	mul.wide.s32 	%rd15, %r3, 4;
	add.s64 	%rd16, %rd13, %rd15;
	ld.global.nc.u32 	%r4, [%rd16];
	mul.lo.s32 	%r36, %r3, 3;
	mul.wide.s32 	%rd17, %r36, 4;
	add.s64 	%rd18, %rd14, %rd17;
	ld.global.nc.f32 	%f1, [%rd18];
	ld.global.nc.f32 	%f2, [%rd18+4];
	ld.global.nc.f32 	%f3, [%rd18+8];
	setp.lt.s32 	%p4, %r4, 1;
	@%p4 bra 	$L__BB1_10;
	mul.lo.s32 	%r5, %r3, %r26;
	add.s32 	%r38, %r4, -1;
	min.u32 	%r6, %r38, 255;
	mov.f32 	%f98, 0f00000000;
	mov.b32 	%r47, 0;
$L__BB1_3:
	mul.wide.u32 	%rd19, %r47, 4;
	add.s64 	%rd20, %rd5, %rd19;
	st.local.f32 	[%rd20], %f98;
	add.s32 	%r39, %r47, %r5;
	mul.wide.s32 	%rd21, %r39, 4;
	add.s64 	%rd22, %rd4, %rd21;
	ld.global.nc.f32 	%f13, [%rd22];
	mov.f32 	%f14, 0f3F800000;
	sub.f32 	%f15, %f14, %f98;
	fma.rn.f32 	%f98, %f15, %f13, %f98;
	setp.ltu.f32 	%p5, %f98, %f11;
	add.s32 	%r8, %r47, 1;
	setp.ne.s32 	%p6, %r47, %r6;
	and.pred  	%p7, %p5, %p6;
	mov.u32 	%r47, %r8;
	@%p7 bra 	$L__BB1_3;
	min.u32 	%r53, %r4, 256;
	and.b32  	%r10, %r53, 3;
	setp.eq.s32 	%p8, %r10, 0;
	mov.f32 	%f100, 0f00000000;
	@%p8 bra 	$L__BB1_7;
	add.s32 	%r50, %r53, -1;
	mul.lo.s32 	%r41, %r53, 3;
	mad.lo.s32 	%r49, %r5, 3, %r41;
	neg.s32 	%r48, %r10;
	mov.f32 	%f100, 0f00000000;
	cvt.s64.s32 	%rd24, %r5;
	mov.u32 	%r51, %r53;
$L__BB1_6:
	.pragma "nounroll";
	mov.u32 	%r53, %r50;
	cvt.s64.s32 	%rd23, %r51;
	add.s64 	%rd25, %rd24, %rd23;
	shl.b64 	%rd26, %rd25, 2;
	add.s64 	%rd27, %rd4, %rd26;
	add.s32 	%r51, %r51, -1;
	add.s64 	%rd28, %rd1, %rd26;
	ld.global.nc.f32 	%f18, [%rd27+-4];
	mul.wide.u32 	%rd29, %r53, 4;
	add.s64 	%rd30, %rd5, %rd29;
	ld.local.f32 	%f19, [%rd30];
	mov.f32 	%f20, 0f3F800000;
	sub.f32 	%f21, %f20, %f19;
	mul.f32 	%f22, %f18, %f21;
	mul.f32 	%f23, %f1, %f22;
	add.s32 	%r49, %r49, -3;
	mul.wide.s32 	%rd31, %r49, 4;
	add.s64 	%rd32, %rd3, %rd31;
	st.global.f32 	[%rd32], %f23;
	mul.f32 	%f24, %f2, %f22;
	st.global.f32 	[%rd32+4], %f24;
	mul.f32 	%f25, %f3, %f22;
	st.global.f32 	[%rd32+8], %f25;
	add.s64 	%rd33, %rd2, %rd31;
	ld.global.nc.f32 	%f26, [%rd33];
	ld.global.nc.f32 	%f27, [%rd33+4];
	ld.global.nc.f32 	%f28, [%rd33+8];
	mul.f32 	%f29, %f2, %f27;
	fma.rn.f32 	%f30, %f1, %f26, %f29;
	fma.rn.f32 	%f31, %f3, %f28, %f30;
	mul.f32 	%f32, %f18, %f31;
	sub.f32 	%f100, %f100, %f32;
	fma.rn.f32 	%f33, %f21, %f31, %f100;
	st.global.f32 	[%rd28+-4], %f33;
	add.s32 	%r50, %r53, -1;
	add.s32 	%r48, %r48, 1;
	setp.ne.s32 	%p9, %r48, 0;
	@%p9 bra 	$L__BB1_6;
$L__BB1_7:
	setp.lt.u32 	%p10, %r4, 4;
	@%p10 bra 	$L__BB1_10;
	cvt.s64.s32 	%rd34, %r5;
$L__BB1_9:
	add.s32 	%r42, %r53, -1;
	add.s32 	%r43, %r42, %r5;
	cvt.s64.s32 	%rd35, %r53;
	add.s64 	%rd36, %rd35, %rd34;
	shl.b64 	%rd37, %rd36, 2;
	add.s64 	%rd38, %rd4, %rd37;
	ld.global.nc.f32 	%f34, [%rd38+-4];
	mul.wide.u32 	%rd39, %r42, 4;
	add.s64 	%rd40, %rd5, %rd39;
	ld.local.f32 	%f35, [%rd40];
	mov.f32 	%f36, 0f3F800000;
	sub.f32 	%f37, %f36, %f35;
	mul.f32 	%f38, %f34, %f37;
	mul.f32 	%f39, %f1, %f38;
	mul.lo.s32 	%r44, %r43, 3;
	mul.wide.s32 	%rd41, %r44, 4;
	add.s64 	%rd42, %rd3, %rd41;
	st.global.f32 	[%rd42], %f39;
	mul.f32 	%f40, %f2, %f38;
	st.global.f32 	[%rd42+4], %f40;
	mul.f32 	%f41, %f3, %f38;
	st.global.f32 	[%rd42+8], %f41;
	add.s64 	%rd43, %rd2, %rd41;
	ld.global.nc.f32 	%f42, [%rd43];
	ld.global.nc.f32 	%f43, [%rd43+4];
	ld.global.nc.f32 	%f44, [%rd43+8];
	mul.f32 	%f45, %f2, %f43;
	fma.rn.f32 	%f46, %f1, %f42, %f45;
	fma.rn.f32 	%f47, %f3, %f44, %f46;
	add.s64 	%rd44, %rd1, %rd37;
	mul.f32 	%f48, %f34, %f47;
	sub.f32 	%f49, %f100, %f48;
	fma.rn.f32 	%f50, %f37, %f47, %f49;
	st.global.f32 	[%rd44+-4], %f50;
	add.s32 	%r45, %r53, -2;
	ld.global.nc.f32 	%f51, [%rd38+-8];
	mul.wide.u32 	%rd45, %r45, 4;
	add.s64 	%rd46, %rd5, %rd45;
	ld.local.f32 	%f52, [%rd46];
	sub.f32 	%f53, %f36, %f52;
	mul.f32 	%f54, %f51, %f53;
	mul.f32 	%f55, %f1, %f54;
	st.global.f32 	[%rd42+-12], %f55;
	mul.f32 	%f56, %f2, %f54;
	st.global.f32 	[%rd42+-8], %f56;
	mul.f32 	%f57, %f3, %f54;
	st.global.f32 	[%rd42+-4], %f57;
	ld.global.nc.f32 	%f58, [%rd43+-12];
	ld.global.nc.f32 	%f59, [%rd43+-8];
	ld.global.nc.f32 	%f60, [%rd43+-4];
	mul.f32 	%f61, %f2, %f59;
	fma.rn.f32 	%f62, %f1, %f58, %f61;
	fma.rn.f32 	%f63, %f3, %f60, %f62;
	mul.f32 	%f64, %f51, %f63;
	sub.f32 	%f65, %f49, %f64;
	fma.rn.f32 	%f66, %f53, %f63, %f65;
	st.global.f32 	[%rd44+-8], %f66;
	add.s32 	%r46, %r53, -3;
	ld.global.nc.f32 	%f67, [%rd38+-12];
	mul.wide.u32 	%rd47, %r46, 4;
	add.s64 	%rd48, %rd5, %rd47;
	ld.local.f32 	%f68, [%rd48];
	sub.f32 	%f69, %f36, %f68;
	mul.f32 	%f70, %f67, %f69;
	mul.f32 	%f71, %f1, %f70;
	st.global.f32 	[%rd42+-24], %f71;
	mul.f32 	%f72, %f2, %f70;
	st.global.f32 	[%rd42+-20], %f72;
	mul.f32 	%f73, %f3, %f70;
	st.global.f32 	[%rd42+-16], %f73;
	ld.global.nc.f32 	%f74, [%rd43+-24];
	ld.global.nc.f32 	%f75, [%rd43+-20];
	ld.global.nc.f32 	%f76, [%rd43+-16];
	mul.f32 	%f77, %f2, %f75;
	fma.rn.f32 	%f78, %f1, %f74, %f77;
	fma.rn.f32 	%f79, %f3, %f76, %f78;
	mul.f32 	%f80, %f67, %f79;
	sub.f32 	%f81, %f65, %f80;
	fma.rn.f32 	%f82, %f69, %f79, %f81;
	st.global.f32 	[%rd44+-12], %f82;
	add.s32 	%r24, %r53, -4;
	ld.global.nc.f32 	%f83, [%rd38+-16];
	mul.wide.u32 	%rd49, %r24, 4;
	add.s64 	%rd50, %rd5, %rd49;
	ld.local.f32 	%f84, [%rd50];
	sub.f32 	%f85, %f36, %f84;
	mul.f32 	%f86, %f83, %f85;
	mul.f32 	%f87, %f1, %f86;
	st.global.f32 	[%rd42+-36], %f87;
	mul.f32 	%f88, %f2, %f86;
	st.global.f32 	[%rd42+-32], %f88;
	mul.f32 	%f89, %f3, %f86;
	st.global.f32 	[%rd42+-28], %f89;
	ld.global.nc.f32 	%f90, [%rd43+-36];
	ld.global.nc.f32 	%f91, [%rd43+-32];
	ld.global.nc.f32 	%f92, [%rd43+-28];
	mul.f32 	%f93, %f2, %f91;
	fma.rn.f32 	%f94, %f1, %f90, %f93;
	fma.rn.f32 	%f95, %f3, %f92, %f94;
	mul.f32 	%f96, %f83, %f95;
	sub.f32 	%f100, %f81, %f96;
	fma.rn.f32 	%f97, %f85, %f95, %f100;
	st.global.f32 	[%rd44+-16], %f97;
	setp.gt.s32 	%p11, %r53, 4;
	mov.u32 	%r53, %r24;
	@%p11 bra 	$L__BB1_9;
$L__BB1_10:
	ret;

}
.entry _ZN3lfs5tetra4cuda36_GLOBAL__N__ead9664e_4_k_cu_6b1f57bb25sort_intersections_kernelEPfPlS3_PKiiii(
	.param .u64 .ptr .align 1 _ZN3lfs5tetra4cuda36_GLOBAL__N__ead9664e_4_k_cu_6b1f57bb25sort_intersections_kernelEPfPlS3_PKiiii_param_0,
	.param .u64 .ptr .align 1 _ZN3lfs5tetra4cuda36_GLOBAL__N__ead9664e_4_k_cu_6b1f57bb25sort_intersections_kernelEPfPlS3_PKiiii_param_1,
	.param .u64 .ptr .align 1 _ZN3lfs5tetra4cuda36_GLOBAL__N__ead9664e_4_k_cu_6b1f57bb25sort_intersections_kernelEPfPlS3_PKiiii_param_2,
	.param .u64 .ptr .align 1 _ZN3lfs5tetra4cuda36_GLOBAL__N__ead9664e_4_k_cu_6b1f57bb25sort_intersections_kernelEPfPlS3_PKiiii_param_3,
	.param .u32 _ZN3lfs5tetra4cuda36_GLOBAL__N__ead9664e_4_k_cu_6b1f57bb25sort_intersections_kernelEPfPlS3_PKiiii_param_4,
	.param .u32 _ZN3lfs5tetra4cuda36_GLOBAL__N__ead9664e_4_k_cu_6b1f57bb25sort_intersections_kernelEPfPlS3_PKiiii_param_5,
	.param .u32 _ZN3lfs5tetra4cuda36_GLOBAL__N__ead9664e_4_k_cu_6b1f57bb25sort_intersections_kernelEPfPlS3_PKiiii_param_6
)
{
	.reg .pred 	%p<8>;
	.reg .b32 	%r<34>;
	.reg .b32 	%f<11>;
	.reg .b64 	%rd<38>;

	ld.param.u64 	%rd7, [_ZN3lfs5tetra4cuda36_GLOBAL__N__ead9664e_4_k_cu_6b1f57bb25sort_intersections_kernelEPfPlS3_PKiiii_param_0];
	ld.param.u64 	%rd8, [_ZN3lfs5tetra4cuda36_GLOBAL__N__ead9664e_4_k_cu_6b1f57bb25sort_intersections_kernelEPfPlS3_PKiiii_param_1];
	ld.param.u64 	%rd9, [_ZN3lfs5tetra4cuda36_GLOBAL__N__ead9664e_4_k_cu_6b1f57bb25sort_intersections_kernelEPfPlS3_PKiiii_param_2];
	ld.param.u64 	%rd6, [_ZN3lfs5tetra4cuda36_GLOBAL__N__ead9664e_4_k_cu_6b1f57bb25sort_intersections_kernelEPfPlS3_PKiiii_param_3];
	ld.param.u32 	%r11, [_ZN3lfs5tetra4cuda36_GLOBAL__N__ead9664e_4_k_cu_6b1f57bb25sort_intersections_kernelEPfPlS3_PKiiii_param_4];
	ld.param.u32 	%r13, [_ZN3lfs5tetra4cuda36_GLOBAL__N__ead9664e_4_k_cu_6b1f57bb25sort_intersections_kernelEPfPlS3_PKiiii_param_5];
	ld.param.u32 	%r12, [_ZN3lfs5tetra4cuda36_GLOBAL__N__ead9664e_4_k_cu_6b1f57bb25sort_intersections_kernelEPfPlS3_PKiiii_param_6];
	cvta.to.global.u64 	%rd1, %rd9;
	cvta.to.global.u64 	%rd2, %rd8;
	cvta.to.global.u64 	%rd3, %rd7;
	mov.u32 	%r15, %ctaid.x;
	mov.u32 	%r16, %ntid.x;
	mov.u32 	%r17, %tid.x;
	mad.lo.s32 	%r1, %r15, %r16, %r17;
	mov.u32 	%r18, %ctaid.y;
	mov.u32 	%r19, %ntid.y;
	mov.u32 	%r20, %tid.y;
	mad.lo.s32 	%r21, %r18, %r19, %r20;
	setp.ge.s32 	%p1, %r1, %r11;
	setp.ge.s32 	%p2, %r21, %r13;
	or.pred  	%p3, %p1, %p2;
	@%p3 bra 	$L__BB2_7;
	cvta.to.global.u64 	%rd10, %rd6;
	mad.lo.s32 	%r3, %r11, %r21, %r1;
	mul.wide.s32 	%rd11, %r3, 4;
	add.s64 	%rd12, %rd10, %rd11;
	ld.global.nc.u32 	%r4, [%rd12];
	setp.lt.s32 	%p4, %r4, 2;
	@%p4 bra 	$L__BB2_7;
	mul.lo.s32 	%r5, %r3, %r12;
	mov.b32 	%r31, 1;
	cvt.s64.s32 	%rd19, %r5;
$L__BB2_3:
	add.s32 	%r23, %r31, %r5;
	mul.wide.s32 	%rd13, %r23, 4;
	add.s64 	%rd14, %rd3, %rd13;
	ld.global.f32 	%f1, [%rd14];
	mul.wide.s32 	%rd15, %r23, 8;
	add.s64 	%rd16, %rd2, %rd15;
	ld.global.u64 	%rd4, [%rd16];
	shl.b32 	%r24, %r23, 2;
	mul.wide.s32 	%rd17, %r24, 4;
	add.s64 	%rd18, %rd1, %rd17;
	ld.global.f32 	%f2, [%rd18];
	ld.global.f32 	%f3, [%rd18+4];
	ld.global.f32 	%f4, [%rd18+8];
	ld.global.f32 	%f5, [%rd18+12];
	mov.u32 	%r32, %r31;
$L__BB2_4:
	add.s32 	%r8, %r32, -1;
	cvt.s64.s32 	%rd20, %r32;
	add.s64 	%rd5, %rd20, %rd19;
	shl.b64 	%rd21, %rd5, 2;
	add.s64 	%rd22, %rd3, %rd21;
	ld.global.f32 	%f6, [%rd22+-4];
	setp.le.f32 	%p5, %f6, %f1;
	mov.u32 	%r33, %r32;
	@%p5 bra 	$L__BB2_6;
	add.s32 	%r26, %r32, %r5;
	mul.wide.s32 	%rd23, %r26, 4;
	add.s64 	%rd24, %rd3, %rd23;
	st.global.f32 	[%rd24], %f6;
	shl.b64 	%rd25, %rd5, 3;
	add.s64 	%rd26, %rd2, %rd25;
	ld.global.u64 	%rd27, [%rd26+-8];
	mul.wide.s32 	%rd28, %r26, 8;
	add.s64 	%rd29, %rd2, %rd28;
	st.global.u64 	[%rd29], %rd27;
	add.s32 	%r27, %r8, %r5;
	shl.b32 	%r28, %r27, 2;
	mul.wide.s32 	%rd30, %r28, 4;
	add.s64 	%rd31, %rd1, %rd30;
	ld.global.f32 	%f7, [%rd31];
	st.global.f32 	[%rd31+16], %f7;
	ld.global.f32 	%f8, [%rd31+4];
	st.global.f32 	[%rd31+20], %f8;
	ld.global.f32 	%f9, [%rd31+8];
	st.global.f32 	[%rd31+24], %f9;
	ld.global.f32 	%f10, [%rd31+12];
	st.global.f32 	[%rd31+28], %f10;
	setp.gt.s32 	%p6, %r32, 1;
	mov.b32 	%r33, 0;
	mov.u32 	%r32, %r8;
	@%p6 bra 	$L__BB2_4;
$L__BB2_6:
	add.s32 	%r29, %r33, %r5;
	mul.wide.s32 	%rd32, %r29, 4;
	add.s64 	%rd33, %rd3, %rd32;
	st.global.f32 	[%rd33], %f1;
	mul.wide.s32 	%rd34, %r29, 8;
	add.s64 	%rd35, %rd2, %rd34;
	st.global.u64 	[%rd35], %rd4;
	shl.b32 	%r30, %r29, 2;
	mul.wide.s32 	%rd36, %r30, 4;
	add.s64 	%rd37, %rd1, %rd36;
	st.global.f32 	[%rd37], %f2;
	st.global.f32 	[%rd37+4], %f3;
	st.global.f32 	[%rd37+8], %f4;
	st.global.f32 	[%rd37+12], %f5;
	add.s32 	%r31, %r31, 1;
	setp.ne.s32 	%p7, %r31, %r4;
	@%p7 bra 	$L__BB2_3;
$L__BB2_7:
	ret;

}
.entry _ZN3lfs5tetra4cuda36_GLOBAL__N__ead9664e_4_k_cu_6b1f57bb23project_vertices_kernelEPKfS4_S4_S4_Pfmf(
	.param .u64 .ptr .align 1 _ZN3lfs5tetra4cuda36_GLOBAL__N__ead9664e_4_k_cu_6b1f57bb23project_vertices_kernelEPKfS4_S4_S4_Pfmf_param_0,
	.param .u64 .ptr .align 1 _ZN3lfs5tetra4cuda36_GLOBAL__N__ead9664e_4_k_cu_6b1f57bb23project_vertices_kernelEPKfS4_S4_S4_Pfmf_param_1,
	.param .u64 .ptr .align 1 _ZN3lfs5tetra4cuda36_GLOBAL__N__ead9664e_4_k_cu_6b1f57bb23project_vertices_kernelEPKfS4_S4_S4_Pfmf_param_2,
	.param .u64 .ptr .align 1 _ZN3lfs5tetra4cuda36_GLOBAL__N__ead9664e_4_k_cu_6b1f57bb23project_vertices_kernelEPKfS4_S4_S4_Pfmf_param_3,
	.param .u64 .ptr .align 1 _ZN3lfs5tetra4cuda36_GLOBAL__N__ead9664e_4_k_cu_6b1f57bb23project_vertices_kernelEPKfS4_S4_S4_Pfmf_param_4,
	.param .u64 _ZN3lfs5tetra4cuda36_GLOBAL__N__ead9664e_4_k_cu_6b1f57bb23project_vertices_kernelEPKfS4_S4_S4_Pfmf_param_5,
	.param .f32 _ZN3lfs5tetra4cuda36_GLOBAL__N__ead9664e_4_k_cu_6b1f57bb23project_vertices_kernelEPKfS4_S4_S4_Pfmf_param_6
)
{
	.reg .pred 	%p<3>;
	.reg .b32 	%r<7>;
	.reg .b32 	%f<40>;
	.reg .b64 	%rd<17>;

	ld.param.u64 	%rd1, [_ZN3lfs5tetra4cuda36_GLOBAL__N__ead9664e_4_k_cu_6b1f57bb23project_vertices_kernelEPKfS4_S4_S4_Pfmf_param_0];
	ld.param.u64 	%rd2, [_ZN3lfs5tetra4cuda36_GLOBAL__N__ead9664e_4_k_cu_6b1f57bb23project_vertices_kernelEPKfS4_S4_S4_Pfmf_param_1];
	ld.param.u64 	%rd3, [_ZN3lfs5tetra4cuda36_GLOBAL__N__ead9664e_4_k_cu_6b1f57bb23project_vertices_kernelEPKfS4_S4_S4_Pfmf_param_2];
	ld.param.u64 	%rd4, [_ZN3lfs5tetra4cuda36_GLOBAL__N__ead9664e_4_k_cu_6b1f57bb23project_vertices_kernelEPKfS4_S4_S4_Pfmf_param_3];
	ld.param.u64 	%rd5, [_ZN3lfs5tetra4cuda36_GLOBAL__N__ead9664e_4_k_cu_6b1f57bb23project_vertices_kernelEPKfS4_S4_S4_Pfmf_param_4];
	ld.param.u64 	%rd6, [_ZN3lfs5tetra4cuda36_GLOBAL__N__ead9664e_4_k_cu_6b1f57bb23project_vertices_kernelEPKfS4_S4_S4_Pfmf_param_5];
	ld.param.f32 	%f1, [_ZN3lfs5tetra4cuda36_GLOBAL__N__ead9664e_4_k_cu_6b1f57bb23project_vertices_kernelEPKfS4_S4_S4_Pfmf_param_6];
	mov.u32 	%r2, %ctaid.x;
	mov.u32 	%r3, %ntid.x;
	mov.u32 	%r4, %tid.x;
	mad.lo.s32 	%r1, %r2, %r3, %r4;
	cvt.s64.s32 	%rd7, %r1;
	setp.le.u64 	%p1, %rd6, %rd7;
	@%p1 bra 	$L__BB3_2;
	cvta.to.global.u64 	%rd8, %rd1;
	cvta.to.global.u64 	%rd9, %rd2;
	cvta.to.global.u64 	%rd10, %rd3;
	cvta.to.global.u64 	%rd11, %rd4;
	cvta.to.global.u64 	%rd12, %rd5;
	mul.lo.s32 	%r5, %r1, 3;
	mul.wide.s32 	%rd13, %r5, 4;
	add.s64 	%rd14, %rd8, %rd13;
	ld.global.nc.f32 	%f2, [%rd14];
	ld.global.nc.f32 	%f3, [%rd14+4];
	ld.global.nc.f32 	%f4, [%rd14+8];
	ld.global.nc.f32 	%f5, [%rd9];
	ld.global.nc.f32 	%f6, [%rd9+4];
	mul.f32 	%f7, %f3, %f6;
	fma.rn.f32 	%f8, %f2, %f5, %f7;
	ld.global.nc.f32 	%f9, [%rd9+8];
	fma.rn.f32 	%f10, %f4, %f9, %f8;
	ld.global.nc.f32 	%f11, [%rd10];
	add.f32 	%f12, %f11, %f10;
	ld.global.nc.f32 	%f13, [%rd9+12];
	ld.global.nc.f32 	%f14, [%rd9+16];
	mul.f32 	%f15, %f3, %f14;
	fma.rn.f32 	%f16, %f2, %f13, %f15;
	ld.global.nc.f32 	%f17, [%rd9+20];
	fma.rn.f32 	%f18, %f4, %f17, %f16;
	ld.global.nc.f32 	%f19, [%rd10+4];
	add.f32 	%f20, %f19, %f18;
	ld.global.nc.f32 	%f21, [%rd9+24];
	ld.global.nc.f32 	%f22, [%rd9+28];
	mul.f32 	%f23, %f3, %f22;
	fma.rn.f32 	%f24, %f2, %f21, %f23;
	ld.global.nc.f32 	%f25, [%rd9+32];
	fma.rn.f32 	%f26, %f4, %f25, %f24;
	ld.global.nc.f32 	%f27, [%rd10+8];
	add.f32 	%f28, %f27, %f26;
	ld.global.nc.f32 	%f29, [%rd11];
	ld.global.nc.f32 	%f30, [%rd11+4];
	ld.global.nc.f32 	%f31, [%rd11+8];
	ld.global.nc.f32 	%f32, [%rd11+12];
	add.f32 	%f33, %f28, 0f322BCC77;
	rcp.rn.f32 	%f34, %f33;
	mul.f32 	%f35, %f12, %f29;
	fma.rn.f32 	%f36, %f35, %f34, %f31;
	shl.b32 	%r6, %r1, 2;
	mul.wide.s32 	%rd15, %r6, 4;
	add.s64 	%rd16, %rd12, %rd15;
	st.global.f32 	[%rd16], %f36;
	mul.f32 	%f37, %f20, %f30;
	fma.rn.f32 	%f38, %f37, %f34, %f32;
	st.global.f32 	[%rd16+4], %f38;
	st.global.f32 	[%rd16+8], %f28;
	setp.gt.f32 	%p2, %f28, %f1;
	selp.f32 	%f39, 0f3F800000, 0f00000000, %p2;
	st.global.f32 	[%rd16+12], %f39;
$L__BB3_2:
	ret;

}
.entry _ZN3lfs5tetra4cuda36_GLOBAL__N__ead9664e_4_k_cu_6b1f57bb25compute_tet_bounds_kernelEPKlPKfPfm(
	.param .u64 .ptr .align 1 _ZN3lfs5tetra4cuda36_GLOBAL__N__ead9664e_4_k_cu_6b1f57bb25compute_tet_bounds_kernelEPKlPKfPfm_param_0,
	.param .u64 .ptr .align 1 _ZN3lfs5tetra4cuda36_GLOBAL__N__ead9664e_4_k_cu_6b1f57bb25compute_tet_bounds_kernelEPKlPKfPfm_param_1,
	.param .u64 .ptr .align 1 _ZN3lfs5tetra4cuda36_GLOBAL__N__ead9664e_4_k_cu_6b1f57bb25compute_tet_bounds_kernelEPKlPKfPfm_param_2,
	.param .u64 _ZN3lfs5tetra4cuda36_GLOBAL__N__ead9664e_4_k_cu_6b1f57bb25compute_tet_bounds_kernelEPKlPKfPfm_param_3
)
{
	.reg .pred 	%p<6>;
	.reg .b32 	%r<7>;
	.reg .b32 	%f<29>;
	.reg .b64 	%rd<27>;

	ld.param.u64 	%rd8, [_ZN3lfs5tetra4cuda36_GLOBAL__N__ead9664e_4_k_cu_6b1f57bb25compute_tet_bounds_kernelEPKlPKfPfm_param_0];
	ld.param.u64 	%rd9, [_ZN3lfs5tetra4cuda36_GLOBAL__N__ead9664e_4_k_cu_6b1f57bb25compute_tet_bounds_kernelEPKlPKfPfm_param_1];
	ld.param.u64 	%rd10, [_ZN3lfs5tetra4cuda36_GLOBAL__N__ead9664e_4_k_cu_6b1f57bb25compute_tet_bounds_kernelEPKlPKfPfm_param_2];
	ld.param.u64 	%rd11, [_ZN3lfs5tetra4cuda36_GLOBAL__N__ead9664e_4_k_cu_6b1f57bb25compute_tet_bounds_kernelEPKlPKfPfm_param_3];
	cvta.to.global.u64 	%rd1, %rd10;
	cvta.to.global.u64 	%rd2, %rd9;
	mov.u32 	%r3, %ctaid.x;
	mov.u32 	%r4, %ntid.x;
	mov.u32 	%r5, %tid.x;
	mad.lo.s32 	%r1, %r3, %r4, %r5;
	cvt.s64.s32 	%rd12, %r1;
	setp.le.u64 	%p1, %rd11, %rd12;
	@%p1 bra 	$L__BB4_7;
	cvta.to.global.u64 	%rd13, %rd8;
	shl.b32 	%r2, %r1, 2;
	mul.wide.s32 	%rd14, %r2, 8;
	add.s64 	%rd3, %rd13, %rd14;
	ld.global.nc.u64 	%rd15, [%rd3];
	shl.b64 	%rd16, %rd15, 4;
	add.s64 	%rd4, %rd2, %rd16;
	ld.global.nc.f32 	%f5, [%rd4+12];
	setp.lt.f32 	%p2, %f5, 0f3F000000;
	@%p2 bra 	$L__BB4_6;
	ld.global.nc.u64 	%rd17, [%rd3+8];
	shl.b64 	%rd18, %rd17, 4;
	add.s64 	%rd5, %rd2, %rd18;
	ld.global.nc.f32 	%f6, [%rd5+12];
	setp.lt.f32 	%p3, %f6, 0f3F000000;
	@%p3 bra 	$L__BB4_6;
	ld.global.nc.u64 	%rd19, [%rd3+16];
	shl.b64 	%rd20, %rd19, 4;
	add.s64 	%rd6, %rd2, %rd20;
	ld.global.nc.f32 	%f7, [%rd6+12];
	setp.lt.f32 	%p4, %f7, 0f3F000000;
	@%p4 bra 	$L__BB4_6;
	ld.global.nc.f32 	%f8, [%rd4+4];
	ld.global.nc.f32 	%f9, [%rd4];
	ld.global.nc.f32 	%f10, [%rd5+4];
	ld.global.nc.f32 	%f11, [%rd5];
	ld.global.nc.f32 	%f12, [%rd6+4];
	ld.global.nc.f32 	%f13, [%rd6];
	min.f32 	%f14, %f9, 0f7149F2CA;
	min.f32 	%f15, %f14, %f11;
	min.f32 	%f1, %f15, %f13;
	min.f32 	%f16, %f8, 0f7149F2CA;
	min.f32 	%f17, %f16, %f10;
	min.f32 	%f2, %f17, %f12;
	max.f32 	%f18, %f9, 0fF149F2CA;
	max.f32 	%f19, %f18, %f11;
	max.f32 	%f3, %f19, %f13;
	max.f32 	%f20, %f8, 0fF149F2CA;
	max.f32 	%f21, %f20, %f10;
	max.f32 	%f4, %f21, %f12;
	ld.global.nc.u64 	%rd21, [%rd3+24];
	shl.b64 	%rd22, %rd21, 4;
	add.s64 	%rd7, %rd2, %rd22;
	ld.global.nc.f32 	%f22, [%rd7+12];
	setp.lt.f32 	%p5, %f22, 0f3F000000;
	@%p5 bra 	$L__BB4_6;
	ld.global.nc.f32 	%f23, [%rd7+4];
	ld.global.nc.f32 	%f24, [%rd7];
	min.f32 	%f25, %f1, %f24;
	min.f32 	%f26, %f2, %f23;
	max.f32 	%f27, %f3, %f24;
	max.f32 	%f28, %f4, %f23;
	mul.wide.s32 	%rd23, %r2, 4;
	add.s64 	%rd24, %rd1, %rd23;
	st.global.f32 	[%rd24], %f25;
	st.global.f32 	[%rd24+4], %f26;
	st.global.f32 	[%rd24+8], %f27;
	st.global.f32 	[%rd24+12], %f28;
	bra.uni 	$L__BB4_7;
$L__BB4_6:
	mul.wide.s32 	%rd25, %r2, 4;
	add.s64 	%rd26, %rd1, %rd25;
	mov.b32 	%r6, -1082130432;
	st.global.u32 	[%rd26], %r6;
	st.global.u32 	[%rd26+4], %r6;
	st.global.u32 	[%rd26+8], %r6;
	st.global.u32 	[%rd26+12], %r6;
$L__BB4_7:
	ret;

}
.entry _ZN3lfs5tetra4cuda36_GLOBAL__N__ead9664e_4_k_cu_6b1f57bb32accumulate_gradient_norms_kernelEPKfPfm(
	.param .u64 .ptr .align 1 _ZN3lfs5tetra4cuda36_GLOBAL__N__ead9664e_4_k_cu_6b1f57bb32accumulate_gradient_norms_kernelEPKfPfm_param_0,
	.param .u64 .ptr .align 1 _ZN3lfs5tetra4cuda36_GLOBAL__N__ead9664e_4_k_cu_6b1f57bb32accumulate_gradient_norms_kernelEPKfPfm_param_1,
	.param .u64 _ZN3lfs5tetra4cuda36_GLOBAL__N__ead9664e_4_k_cu_6b1f57bb32accumulate_gradient_norms_kernelEPKfPfm_param_2
)
{
	.reg .pred 	%p<2>;
	.reg .b32 	%r<7>;
	.reg .b32 	%f<9>;
	.reg .b64 	%rd<11>;

	ld.param.u64 	%rd2, [_ZN3lfs5tetra4cuda36_GLOBAL__N__ead9664e_4_k_cu_6b1f57bb32accumulate_gradient_norms_kernelEPKfPfm_param_0];
	ld.param.u64 	%rd3, [_ZN3lfs5tetra4cuda36_GLOBAL__N__ead9664e_4_k_cu_6b1f57bb32accumulate_gradient_norms_kernelEPKfPfm_param_1];
	ld.param.u64 	%rd4, [_ZN3lfs5tetra4cuda36_GLOBAL__N__ead9664e_4_k_cu_6b1f57bb32accumulate_gradient_norms_kernelEPKfPfm_param_2];
	mov.u32 	%r1, %ctaid.x;
	mov.u32 	%r2, %ntid.x;
	mov.u32 	%r3, %tid.x;
	mad.lo.s32 	%r4, %r1, %r2, %r3;
	cvt.s64.s32 	%rd1, %r4;
	setp.le.u64 	%p1, %rd4, %rd1;
	@%p1 bra 	$L__BB5_2;
	cvt.u32.u64 	%r5, %rd1;
	cvta.to.global.u64 	%rd5, %rd2;
	cvta.to.global.u64 	%rd6, %rd3;
	mul.lo.s32 	%r6, %r5, 3;
	mul.wide.s32 	%rd7, %r6, 4;
	add.s64 	%rd8, %rd5, %rd7;
	ld.global.nc.f32 	%f1, [%rd8];
	ld.global.nc.f32 	%f2, [%rd8+4];
	ld.global.nc.f32 	%f3, [%rd8+8];
	mul.f32 	%f4, %f2, %f2;
	fma.rn.f32 	%f5, %f1, %f1, %f4;
	fma.rn.f32 	%f6, %f3, %f3, %f5;
	sqrt.rn.f32 	%f7, %f6;
	shl.b64 	%rd9, %rd1, 2;
	add.s64 	%rd10, %rd6, %rd9;
	atom.global.add.f32 	%f8, [%rd10], %f7;
$L__BB5_2:
	ret;

}
.entry _ZN3lfs5tetra4cuda36_GLOBAL__N__ead9664e_4_k_cu_6b1f57bb32reconstruct_intersections_kernelEPKfPKlS4_S6_PKiS4_PfS9_S8_iii(
	.param .u64 .ptr .align 1 _ZN3lfs5tetra4cuda36_GLOBAL__N__ead9664e_4_k_cu_6b1f57bb32reconstruct_intersections_kernelEPKfPKlS4_S6_PKiS4_PfS9_S8_iii_param_0,
	.param .u64 .ptr .align 1 _ZN3lfs5tetra4cuda36_GLOBAL__N__ead9664e_4_k_cu_6b1f57bb32reconstruct_intersections_kernelEPKfPKlS4_S6_PKiS4_PfS9_S8_iii_param_1,
	.param .u64 .ptr .align 1 _ZN3lfs5tetra4cuda36_GLOBAL__N__ead9664e_4_k_cu_6b1f57bb32reconstruct_intersections_kernelEPKfPKlS4_S6_PKiS4_PfS9_S8_iii_param_2,
	.param .u64 .ptr .align 1 _ZN3lfs5tetra4cuda36_GLOBAL__N__ead9664e_4_k_cu_6b1f57bb32reconstruct_intersections_kernelEPKfPKlS4_S6_PKiS4_PfS9_S8_iii_param_3,
	.param .u64 .ptr .align 1 _ZN3lfs5tetra4cuda36_GLOBAL__N__ead9664e_4_k_cu_6b1f57bb32reconstruct_intersections_kernelEPKfPKlS4_S6_PKiS4_PfS9_S8_iii_param_4,
	.param .u64 .ptr .align 1 _ZN3lfs5tetra4cuda36_GLOBAL__N__ead9664e_4_k_cu_6b1f57bb32reconstruct_intersections_kernelEPKfPKlS4_S6_PKiS4_PfS9_S8_iii_param_5,
	.param .u64 .ptr .align 1 _ZN3lfs5tetra4cuda36_GLOBAL__N__ead9664e_4_k_cu_6b1f57bb32reconstruct_intersections_kernelEPKfPKlS4_S6_PKiS4_PfS9_S8_iii_param_6,
	.param .u64 .ptr .align 1 _ZN3lfs5tetra4cuda36_GLOBAL__N__ead9664e_4_k_cu_6b1f57bb32reconstruct_intersections_kernelEPKfPKlS4_S6_PKiS4_PfS9_S8_iii_param_7,
	.param .u64 .ptr .align 1 _ZN3lfs5tetra4cuda36_GLOBAL__N__ead9664e_4_k_cu_6b1f57bb32reconstruct_intersections_kernelEPKfPKlS4_S6_PKiS4_PfS9_S8_iii_param_8,
	.param .u32 _ZN3lfs5tetra4cuda36_GLOBAL__N__ead9664e_4_k_cu_6b1f57bb32reconstruct_intersections_kernelEPKfPKlS4_S6_PKiS4_PfS9_S8_iii_param_9,
	.param .u32 _ZN3lfs5tetra4cuda36_GLOBAL__N__ead9664e_4_k_cu_6b1f57bb32reconstruct_intersections_kernelEPKfPKlS4_S6_PKiS4_PfS9_S8_iii_param_10,
	.param .u32 _ZN3lfs5tetra4cuda36_GLOBAL__N__ead9664e_4_k_cu_6b1f57bb32reconstruct_intersections_kernelEPKfPKlS4_S6_PKiS4_PfS9_S8_iii_param_11
)
{
	.reg .pred 	%p<7>;
	.reg .b32 	%r<32>;
	.reg .b32 	%f<44>;
	.reg .b64 	%rd<48>;

	ld.param.u64 	%rd9, [_ZN3lfs5tetra4cuda36_GLOBAL__N__ead9664e_4_k_cu_6b1f57bb32reconstruct_intersections_kernelEPKfPKlS4_S6_PKiS4_PfS9_S8_iii_param_4];
	ld.param.u64 	%rd13, [_ZN3lfs5tetra4cuda36_GLOBAL__N__ead9664e_4_k_cu_6b1f57bb32reconstruct_intersections_kernelEPKfPKlS4_S6_PKiS4_PfS9_S8_iii_param_8];
	ld.param.u32 	%r18, [_ZN3lfs5tetra4cuda36_GLOBAL__N__ead9664e_4_k_cu_6b1f57bb32reconstruct_intersections_kernelEPKfPKlS4_S6_PKiS4_PfS9_S8_iii_param_9];
	ld.param.u32 	%r19, [_ZN3lfs5tetra4cuda36_GLOBAL__N__ead9664e_4_k_cu_6b1f57bb32reconstruct_intersections_kernelEPKfPKlS4_S6_PKiS4_PfS9_S8_iii_param_10];
	mov.u32 	%r20, %ctaid.x;
	mov.u32 	%r21, %ntid.x;
	mov.u32 	%r22, %tid.x;
	mad.lo.s32 	%r1, %r20, %r21, %r22;
	mul.lo.s32 	%r23, %r19, %r18;
	setp.ge.s32 	%p1, %r1, %r23;
	@%p1 bra 	$L__BB6_7;
	cvta.to.global.u64 	%rd14, %rd9;
	mul.wide.s32 	%rd15, %r1, 4;
	add.s64 	%rd16, %rd14, %rd15;
	ld.global.nc.u32 	%r2, [%rd16];
	setp.eq.s32 	%p2, %r2, 0;
	@%p2 bra 	$L__BB6_7;
	setp.lt.s32 	%p3, %r1, 1;
	mov.b32 	%r27, 0;
	@%p3 bra 	$L__BB6_4;
	add.s32 	%r25, %r1, -1;
	cvta.to.global.u64 	%rd17, %rd13;
	mul.wide.u32 	%rd18, %r25, 4;
	add.s64 	%rd19, %rd17, %rd18;
	ld.global.nc.u32 	%r27, [%rd19];
$L__BB6_4:
	setp.lt.s32 	%p4, %r2, 1;
	@%p4 bra 	$L__BB6_7;
	ld.param.u32 	%r26, [_ZN3lfs5tetra4cuda36_GLOBAL__N__ead9664e_4_k_cu_6b1f57bb32reconstruct_intersections_kernelEPKfPKlS4_S6_PKiS4_PfS9_S8_iii_param_11];
	ld.param.u64 	%rd45, [_ZN3lfs5tetra4cuda36_GLOBAL__N__ead9664e_4_k_cu_6b1f57bb32reconstruct_intersections_kernelEPKfPKlS4_S6_PKiS4_PfS9_S8_iii_param_5];
	ld.param.u64 	%rd44, [_ZN3lfs5tetra4cuda36_GLOBAL__N__ead9664e_4_k_cu_6b1f57bb32reconstruct_intersections_kernelEPKfPKlS4_S6_PKiS4_PfS9_S8_iii_param_3];
	ld.param.u64 	%rd43, [_ZN3lfs5tetra4cuda36_GLOBAL__N__ead9664e_4_k_cu_6b1f57bb32reconstruct_intersections_kernelEPKfPKlS4_S6_PKiS4_PfS9_S8_iii_param_2];
	ld.param.u64 	%rd42, [_ZN3lfs5tetra4cuda36_GLOBAL__N__ead9664e_4_k_cu_6b1f57bb32reconstruct_intersections_kernelEPKfPKlS4_S6_PKiS4_PfS9_S8_iii_param_1];
	ld.param.u64 	%rd41, [_ZN3lfs5tetra4cuda36_GLOBAL__N__ead9664e_4_k_cu_6b1f57bb32reconstruct_intersections_kernelEPKfPKlS4_S6_PKiS4_PfS9_S8_iii_param_0];
	cvta.to.global.u64 	%rd20, %rd45;
	cvta.to.global.u64 	%rd1, %rd41;
	mul.lo.s32 	%r28, %r26, %r1;
	ld.global.nc.f32 	%f1, [%rd20];
	ld.global.nc.f32 	%f2, [%rd20+4];
	ld.global.nc.f32 	%f3, [%rd20+8];
	neg.s32 	%r31, %r2;
	mul.lo.s32 	%r30, %r27, 3;
	shl.b32 	%r29, %r28, 2;
	cvta.to.global.u64 	%rd2, %rd44;
	cvta.to.global.u64 	%rd3, %rd42;
	cvta.to.global.u64 	%rd4, %rd43;
$L__BB6_6:
	ld.param.u64 	%rd47, [_ZN3lfs5tetra4cuda36_GLOBAL__N__ead9664e_4_k_cu_6b1f57bb32reconstruct_intersections_kernelEPKfPKlS4_S6_PKiS4_PfS9_S8_iii_param_7];
	ld.param.u64 	%rd46, [_ZN3lfs5tetra4cuda36_GLOBAL__N__ead9664e_4_k_cu_6b1f57bb32reconstruct_intersections_kernelEPKfPKlS4_S6_PKiS4_PfS9_S8_iii_param_6];
	mul.wide.s32 	%rd21, %r28, 8;
	add.s64 	%rd22, %rd2, %rd21;
	ld.global.nc.u64 	%rd23, [%rd22];
	shl.b64 	%rd24, %rd23, 5;
	add.s64 	%rd25, %rd3, %rd24;
	ld.global.nc.u64 	%rd26, [%rd25];
	ld.global.nc.u64 	%rd27, [%rd25+8];
	ld.global.nc.u64 	%rd28, [%rd25+16];
	ld.global.nc.u64 	%rd29, [%rd25+24];
	mul.wide.s32 	%rd30, %r29, 4;
	add.s64 	%rd31, %rd4, %rd30;
	ld.global.nc.f32 	%f4, [%rd31];
	ld.global.nc.f32 	%f5, [%rd31+4];
	ld.global.nc.f32 	%f6, [%rd31+8];
	ld.global.nc.f32 	%f7, [%rd31+12];
	mad.lo.s64 	%rd32, %rd26, 12, %rd1;
	ld.global.nc.f32 	%f8, [%rd32];
	mad.lo.s64 	%rd33, %rd27, 12, %rd1;
	ld.global.nc.f32 	%f9, [%rd33];
	mul.f32 	%f10, %f5, %f9;
	fma.rn.f32 	%f11, %f4, %f8, %f10;
	mad.lo.s64 	%rd34, %rd28, 12, %rd1;
	ld.global.nc.f32 	%f12, [%rd34];
	fma.rn.f32 	%f13, %f6, %f12, %f11;
	mad.lo.s64 	%rd35, %rd29, 12, %rd1;
	ld.global.nc.f32 	%f14, [%rd35];
	fma.rn.f32 	%f15, %f7, %f14, %f13;
	ld.global.nc.f32 	%f16, [%rd32+4];
	ld.global.nc.f32 	%f17, [%rd33+4];
	mul.f32 	%f18, %f5, %f17;
	fma.rn.f32 	%f19, %f4, %f16, %f18;
	ld.global.nc.f32 	%f20, [%rd34+4];
	fma.rn.f32 	%f21, %f6, %f20, %f19;
	ld.global.nc.f32 	%f22, [%rd35+4];
	fma.rn.f32 	%f23, %f7, %f22, %f21;
	ld.global.nc.f32 	%f24, [%rd32+8];
	ld.global.nc.f32 	%f25, [%rd33+8];
	mul.f32 	%f26, %f5, %f25;
	fma.rn.f32 	%f27, %f4, %f24, %f26;
	ld.global.nc.f32 	%f28, [%rd34+8];
	fma.rn.f32 	%f29, %f6, %f28, %f27;
	ld.global.nc.f32 	%f30, [%rd35+8];
	fma.rn.f32 	%f31, %f7, %f30, %f29;
	sub.f32 	%f32, %f15, %f1;
	sub.f32 	%f33, %f23, %f2;
	sub.f32 	%f34, %f31, %f3;
	mul.f32 	%f35, %f33, %f33;
	fma.rn.f32 	%f36, %f32, %f32, %f35;
	fma.rn.f32 	%f37, %f34, %f34, %f36;
	sqrt.rn.f32 	%f38, %f37;
	setp.gt.f32 	%p5, %f38, 0f322BCC77;
	rcp.rn.f32 	%f39, %f38;
	selp.f32 	%f40, %f39, 0f00000000, %p5;
	cvta.to.global.u64 	%rd36, %rd46;
	mul.wide.s32 	%rd37, %r30, 4;
	add.s64 	%rd38, %rd36, %rd37;
	st.global.f32 	[%rd38], %f15;
	st.global.f32 	[%rd38+4], %f23;
	st.global.f32 	[%rd38+8], %f31;
	mul.f32 	%f41, %f32, %f40;
	cvta.to.global.u64 	%rd39, %rd47;
	add.s64 	%rd40, %rd39, %rd37;
	st.global.f32 	[%rd40], %f41;
	mul.f32 	%f42, %f33, %f40;
	st.global.f32 	[%rd40+4], %f42;
	mul.f32 	%f43, %f34, %f40;
	st.global.f32 	[%rd40+8], %f43;
	add.s32 	%r31, %r31, 1;
	setp.ne.s32 	%p6, %r31, 0;
	add.s32 	%r30, %r30, 3;
	add.s32 	%r29, %r29, 4;
	add.s32 	%r28, %r28, 1;
	@%p6 bra 	$L__BB6_6;
$L__BB6_7:
	ret;

}
.entry _ZN3lfs5tetra4cuda36_GLOBAL__N__ead9664e_4_k_cu_6b1f57bb17prefix_sum_kernelEPKiPim(
	.param .u64 .ptr .align 1 _ZN3lfs5tetra4cuda36_GLOBAL__N__ead9664e_4_k_cu_6b1f57bb17prefix_sum_kernelEPKiPim_param_0,
	.param .u64 .ptr .align 1 _ZN3lfs5tetra4cuda36_GLOBAL__N__ead9664e_4_k_cu_6b1f57bb17prefix_sum_kernelEPKiPim_param_1,
	.param .u64 _ZN3lfs5tetra4cuda36_GLOBAL__N__ead9664e_4_k_cu_6b1f57bb17prefix_sum_kernelEPKiPim_param_2
)
{
	.reg .pred 	%p<12>;
	.reg .b32 	%r<74>;
	.reg .b64 	%rd<49>;

	ld.param.u64 	%rd29, [_ZN3lfs5tetra4cuda36_GLOBAL__N__ead9664e_4_k_cu_6b1f57bb17prefix_sum_kernelEPKiPim_param_0];
	ld.param.u64 	%rd30, [_ZN3lfs5tetra4cuda36_GLOBAL__N__ead9664e_4_k_cu_6b1f57bb17prefix_sum_kernelEPKiPim_param_1];
	ld.param.u64 	%rd28, [_ZN3lfs5tetra4cuda36_GLOBAL__N__ead9664e_4_k_cu_6b1f57bb17prefix_sum_kernelEPKiPim_param_2];
	cvta.to.global.u64 	%rd1, %rd30;
	cvta.to.global.u64 	%rd2, %rd29;
	mov.u32 	%r10, %tid.x;
	mov.u32 	%r11, %ctaid.x;
	or.b32  	%r12, %r10, %r11;
	setp.ne.s32 	%p1, %r12, 0;
	setp.eq.s64 	%p2, %rd28, 0;
	or.pred  	%p3, %p1, %p2;
	@%p3 bra 	$L__BB7_13;
	add.s64 	%rd32, %rd28, -1;
	and.b64  	%rd3, %rd28, 15;
	setp.lt.u64 	%p4, %rd32, 15;
	mov.b32 	%r70, 0;
	mov.b64 	%rd44, 0;
	@%p4 bra 	$L__BB7_4;
	and.b64  	%rd44, %rd28, -16;
	add.s64 	%rd41, %rd2, 32;
	add.s64 	%rd40, %rd1, 32;
	mov.b32 	%r70, 0;
	mov.u64 	%rd42, %rd44;
$L__BB7_3:
	.pragma "nounroll";
	ld.global.nc.u32 	%r15, [%rd41+-32];
	add.s32 	%r16, %r15, %r70;
	st.global.u32 	[%rd40+-32], %r16;
	ld.global.nc.u32 	%r17, [%rd41+-28];
	add.s32 	%r18, %r17, %r16;
	st.global.u32 	[%rd40+-28], %r18;
	ld.global.nc.u32 	%r19, [%rd41+-24];
	add.s32 	%r20, %r19, %r18;
	st.global.u32 	[%rd40+-24], %r20;
	ld.global.nc.u32 	%r21, [%rd41+-20];
	add.s32 	%r22, %r21, %r20;
	st.global.u32 	[%rd40+-20], %r22;
	ld.global.nc.u32 	%r23, [%rd41+-16];
	add.s32 	%r24, %r23, %r22;
	st.global.u32 	[%rd40+-16], %r24;
	ld.global.nc.u32 	%r25, [%rd41+-12];
	add.s32 	%r26, %r25, %r24;
	st.global.u32 	[%rd40+-12], %r26;
	ld.global.nc.u32 	%r27, [%rd41+-8];
	add.s32 	%r28, %r27, %r26;
	st.global.u32 	[%rd40+-8], %r28;
	ld.global.nc.u32 	%r29, [%rd41+-4];
	add.s32 	%r30, %r29, %r28;
	st.global.u32 	[%rd40+-4], %r30;
	ld.global.nc.u32 	%r31, [%rd41];
	add.s32 	%r32, %r31, %r30;
	st.global.u32 	[%rd40], %r32;
	ld.global.nc.u32 	%r33, [%rd41+4];
	add.s32 	%r34, %r33, %r32;
	st.global.u32 	[%rd40+4], %r34;
	ld.global.nc.u32 	%r35, [%rd41+8];
	add.s32 	%r36, %r35, %r34;
	st.global.u32 	[%rd40+8], %r36;
	ld.global.nc.u32 	%r37, [%rd41+12];
	add.s32 	%r38, %r37, %r36;
	st.global.u32 	[%rd40+12], %r38;
	ld.global.nc.u32 	%r39, [%rd41+16];
	add.s32 	%r40, %r39, %r38;
	st.global.u32 	[%rd40+16], %r40;
	ld.global.nc.u32 	%r41, [%rd41+20];
	add.s32 	%r42, %r41, %r40;
	st.global.u32 	[%rd40+20], %r42;
	ld.global.nc.u32 	%r43, [%rd41+24];
	add.s32 	%r44, %r43, %r42;
	st.global.u32 	[%rd40+24], %r44;
	ld.global.nc.u32 	%r45, [%rd41+28];
	add.s32 	%r70, %r45, %r44;
	st.global.u32 	[%rd40+28], %r70;
	add.s64 	%rd42, %rd42, -16;
	add.s64 	%rd41, %rd41, 64;
	add.s64 	%rd40, %rd40, 64;
	setp.ne.s64 	%p5, %rd42, 0;
	@%p5 bra 	$L__BB7_3;
$L__BB7_4:
	setp.eq.s64 	%p6, %rd3, 0;
	@%p6 bra 	$L__BB7_13;
	and.b64  	%rd14, %rd28, 7;
	setp.lt.u64 	%p7, %rd3, 8;
	@%p7 bra 	$L__BB7_7;
	shl.b64 	%rd33, %rd44, 2;
	add.s64 	%rd34, %rd2, %rd33;
	ld.global.nc.u32 	%r46, [%rd34];
	add.s32 	%r47, %r46, %r70;
	add.s64 	%rd35, %rd1, %rd33;
	st.global.u32 	[%rd35], %r47;
	ld.global.nc.u32 	%r48, [%rd34+4];
	add.s32 	%r49, %r48, %r47;
	st.global.u32 	[%rd35+4], %r49;
	ld.global.nc.u32 	%r50, [%rd34+8];
	add.s32 	%r51, %r50, %r49;
	st.global.u32 	[%rd35+8], %r51;
	ld.global.nc.u32 	%r52, [%rd34+12];
	add.s32 	%r53, %r52, %r51;
	st.global.u32 	[%rd35+12], %r53;
	ld.global.nc.u32 	%r54, [%rd34+16];
	add.s32 	%r55, %r54, %r53;
	st.global.u32 	[%rd35+16], %r55;
	ld.global.nc.u32 	%r56, [%rd34+20];
	add.s32 	%r57, %r56, %r55;
	st.global.u32 	[%rd35+20], %r57;
	ld.global.nc.u32 	%r58, [%rd34+24];
	add.s32 	%r59, %r58, %r57;
	st.global.u32 	[%rd35+24], %r59;
	ld.global.nc.u32 	%r60, [%rd34+28];
	add.s32 	%r70, %r60, %r59;
	st.global.u32 	[%rd35+28], %r70;
	add.s64 	%rd44, %rd44, 8;
$L__BB7_7:
	setp.eq.s64 	%p8, %rd14, 0;
	@%p8 bra 	$L__BB7_13;
	and.b64  	%rd46, %rd28, 3;
	setp.lt.u64 	%p9, %rd14, 4;
	@%p9 bra 	$L__BB7_10;
	shl.b64 	%rd36, %rd44, 2;
	add.s64 	%rd37, %rd2, %rd36;
	ld.global.nc.u32 	%r61, [%rd37];
	add.s32 	%r62, %r61, %r70;
	add.s64 	%rd38, %rd1, %rd36;
	st.global.u32 	[%rd38], %r62;
	ld.global.nc.u32 	%r63, [%rd37+4];
	add.s32 	%r64, %r63, %r62;
	st.global.u32 	[%rd38+4], %r64;
	ld.global.nc.u32 	%r65, [%rd37+8];
	add.s32 	%r66, %r65, %r64;
	st.global.u32 	[%rd38+8], %r66;
	ld.global.nc.u32 	%r67, [%rd37+12];
	add.s32 	%r70, %r67, %r66;
	st.global.u32 	[%rd38+12], %r70;
	add.s64 	%rd44, %rd44, 4;
$L__BB7_10:
	setp.eq.s64 	%p10, %rd46, 0;
	@%p10 bra 	$L__BB7_13;
	shl.b64 	%rd39, %rd44, 2;
	add.s64 	%rd48, %rd1, %rd39;
	add.s64 	%rd47, %rd2, %rd39;
$L__BB7_12:
	.pragma "nounroll";
	ld.global.nc.u32 	%r68, [%rd47];
	add.s32 	%r70, %r68, %r70;
	st.global.u32 	[%rd48], %r70;
	add.s64 	%rd48, %rd48, 4;
	add.s64 	%rd47, %rd47, 4;
	add.s64 	%rd46, %rd46, -1;
	setp.ne.s64 	%p11, %rd46, 0;
	@%p11 bra 	$L__BB7_12;
$L__BB7_13:
	ret;

}
.entry _ZN3lfs5tetra4cuda36_GLOBAL__N__ead9664e_4_k_cu_6b1f57bb26propagate_gradients_kernelEPKfPKiS6_Pfiii(
	.param .u64 .ptr .align 1 _ZN3lfs5tetra4cuda36_GLOBAL__N__ead9664e_4_k_cu_6b1f57bb26propagate_gradients_kernelEPKfPKiS6_Pfiii_param_0,
	.param .u64 .ptr .align 1 _ZN3lfs5tetra4cuda36_GLOBAL__N__ead9664e_4_k_cu_6b1f57bb26propagate_gradients_kernelEPKfPKiS6_Pfiii_param_1,
	.param .u64 .ptr .align 1 _ZN3lfs5tetra4cuda36_GLOBAL__N__ead9664e_4_k_cu_6b1f57bb26propagate_gradients_kernelEPKfPKiS6_Pfiii_param_2,
	.param .u64 .ptr .align 1 _ZN3lfs5tetra4cuda36_GLOBAL__N__ead9664e_4_k_cu_6b1f57bb26propagate_gradients_kernelEPKfPKiS6_Pfiii_param_3,
	.param .u32 _ZN3lfs5tetra4cuda36_GLOBAL__N__ead9664e_4_k_cu_6b1f57bb26propagate_gradients_kernelEPKfPKiS6_Pfiii_param_4,
	.param .u32 _ZN3lfs5tetra4cuda36_GLOBAL__N__ead9664e_4_k_cu_6b1f57bb26propagate_gradients_kernelEPKfPKiS6_Pfiii_param_5,
	.param .u32 _ZN3lfs5tetra4cuda36_GLOBAL__N__ead9664e_4_k_cu_6b1f57bb26propagate_gradients_kernelEPKfPKiS6_Pfiii_param_6
)
{
	.reg .pred 	%p<11>;
	.reg .b32 	%r<39>;
	.reg .b32 	%f<9>;
	.reg .b64 	%rd<21>;

	ld.param.u64 	%rd2, [_ZN3lfs5tetra4cuda36_GLOBAL__N__ead9664e_4_k_cu_6b1f57bb26propagate_gradients_kernelEPKfPKiS6_Pfiii_param_0];
	ld.param.u64 	%rd3, [_ZN3lfs5tetra4cuda36_GLOBAL__N__ead9664e_4_k_cu_6b1f57bb26propagate_gradients_kernelEPKfPKiS6_Pfiii_param_1];
	ld.param.u64 	%rd4, [_ZN3lfs5tetra4cuda36_GLOBAL__N__ead9664e_4_k_cu_6b1f57bb26propagate_gradients_kernelEPKfPKiS6_Pfiii_param_2];
	ld.param.u64 	%rd5, [_ZN3lfs5tetra4cuda36_GLOBAL__N__ead9664e_4_k_cu_6b1f57bb26propagate_gradients_kernelEPKfPKiS6_Pfiii_param_3];
	ld.param.u32 	%r16, [_ZN3lfs5tetra4cuda36_GLOBAL__N__ead9664e_4_k_cu_6b1f57bb26propagate_gradients_kernelEPKfPKiS6_Pfiii_param_4];
	ld.param.u32 	%r17, [_ZN3lfs5tetra4cuda36_GLOBAL__N__ead9664e_4_k_cu_6b1f57bb26propagate_gradients_kernelEPKfPKiS6_Pfiii_param_5];
	cvta.to.global.u64 	%rd1, %rd5;
	mov.u32 	%r18, %ctaid.x;
	mov.u32 	%r19, %ntid.x;
	mov.u32 	%r20, %tid.x;
	mad.lo.s32 	%r1, %r18, %r19, %r20;
	mul.lo.s32 	%r21, %r17, %r16;
	setp.ge.s32 	%p1, %r1, %r21;
	@%p1 bra 	$L__BB8_13;
	cvta.to.global.u64 	%rd6, %rd3;
	mul.wide.s32 	%rd7, %r1, 4;
	add.s64 	%rd8, %rd6, %rd7;
	ld.global.nc.u32 	%r2, [%rd8];
	setp.eq.s32 	%p2, %r2, 0;
	@%p2 bra 	$L__BB8_13;
	mul.lo.s32 	%r23, %r1, 3;
	cvta.to.global.u64 	%rd9, %rd2;
	mul.wide.s32 	%rd10, %r23, 4;
	add.s64 	%rd11, %rd9, %rd10;
	ld.global.nc.f32 	%f1, [%rd11];
	ld.global.nc.f32 	%f2, [%rd11+4];
	ld.global.nc.f32 	%f3, [%rd11+8];
	setp.lt.s32 	%p3, %r1, 1;
	mov.b32 	%r34, 0;
	@%p3 bra 	$L__BB8_4;
	add.s32 	%r24, %r1, -1;
	cvta.to.global.u64 	%rd12, %rd4;
	mul.wide.u32 	%rd13, %r24, 4;
	add.s64 	%rd14, %rd12, %rd13;
	ld.global.nc.u32 	%r34, [%rd14];
$L__BB8_4:
	setp.lt.s32 	%p4, %r2, 1;
	@%p4 bra 	$L__BB8_13;
	cvt.rn.f32.s32 	%f7, %r2;
	rcp.rn.f32 	%f8, %f7;
	mul.f32 	%f4, %f8, %f1;
	mul.f32 	%f5, %f8, %f2;
	mul.f32 	%f6, %f8, %f3;
	and.b32  	%r5, %r2, 3;
	setp.lt.u32 	%p5, %r2, 4;
	mov.b32 	%r38, 0;
	@%p5 bra 	$L__BB8_8;
	and.b32  	%r38, %r2, 2147483644;
	neg.s32 	%r36, %r38;
	shl.b32 	%r35, %r34, 2;
$L__BB8_7:
	.pragma "nounroll";
	mul.wide.s32 	%rd15, %r35, 4;
	add.s64 	%rd16, %rd1, %rd15;
	st.global.f32 	[%rd16], %f4;
	st.global.f32 	[%rd16+4], %f5;
	st.global.f32 	[%rd16+8], %f6;
	mov.b32 	%r26, 0;
	st.global.u32 	[%rd16+12], %r26;
	st.global.f32 	[%rd16+16], %f4;
	st.global.f32 	[%rd16+20], %f5;
	st.global.f32 	[%rd16+24], %f6;
	st.global.u32 	[%rd16+28], %r26;
	st.global.f32 	[%rd16+32], %f4;
	st.global.f32 	[%rd16+36], %f5;
	st.global.f32 	[%rd16+40], %f6;
	st.global.u32 	[%rd16+44], %r26;
	st.global.f32 	[%rd16+48], %f4;
	st.global.f32 	[%rd16+52], %f5;
	st.global.f32 	[%rd16+56], %f6;
	st.global.u32 	[%rd16+60], %r26;
	add.s32 	%r36, %r36, 4;
	add.s32 	%r35, %r35, 16;
	setp.ne.s32 	%p6, %r36, 0;
	@%p6 bra 	$L__BB8_7;
$L__BB8_8:
	setp.eq.s32 	%p7, %r5, 0;
	@%p7 bra 	$L__BB8_13;
	setp.eq.s32 	%p8, %r5, 1;
	@%p8 bra 	$L__BB8_11;
	add.s32 	%r27, %r38, %r34;
	shl.b32 	%r28, %r27, 2;
	mul.wide.s32 	%rd17, %r28, 4;
	add.s64 	%rd18, %rd1, %rd17;
	st.global.f32 	[%rd18], %f4;
	st.global.f32 	[%rd18+4], %f5;
	st.global.f32 	[%rd18+8], %f6;
	mov.b32 	%r29, 0;
	st.global.u32 	[%rd18+12], %r29;
	st.global.f32 	[%rd18+16], %f4;
	st.global.f32 	[%rd18+20], %f5;
	st.global.f32 	[%rd18+24], %f6;
	st.global.u32 	[%rd18+28], %r29;
	add.s32 	%r38, %r38, 2;
$L__BB8_11:
	and.b32  	%r30, %r2, 1;
	setp.eq.b32 	%p9, %r30, 1;
	not.pred 	%p10, %p9;
	@%p10 bra 	$L__BB8_13;
	add.s32 	%r31, %r38, %r34;
	shl.b32 	%r32, %r31, 2;
	mul.wide.s32 	%rd19, %r32, 4;
	add.s64 	%rd20, %rd1, %rd19;
	st.global.f32 	[%rd20], %f4;
	st.global.f32 	[%rd20+4], %f5;
	st.global.f32 	[%rd20+8], %f6;
	mov.b32 	%r33, 0;
	st.global.u32 	[%rd20+12], %r33;
$L__BB8_13:
	ret;

}
.entry _ZN3lfs5tetra4cuda36_GLOBAL__N__ead9664e_4_k_cu_6b1f57bb23vertex_gradients_kernelEPKfS4_PKlS6_PKiS8_Pfiiim(
	.param .u64 .ptr .align 1 _ZN3lfs5tetra4cuda36_GLOBAL__N__ead9664e_4_k_cu_6b1f57bb23vertex_gradients_kernelEPKfS4_PKlS6_PKiS8_Pfiiim_param_0,
	.param .u64 .ptr .align 1 _ZN3lfs5tetra4cuda36_GLOBAL__N__ead9664e_4_k_cu_6b1f57bb23vertex_gradients_kernelEPKfS4_PKlS6_PKiS8_Pfiiim_param_1,
	.param .u64 .ptr .align 1 _ZN3lfs5tetra4cuda36_GLOBAL__N__ead9664e_4_k_cu_6b1f57bb23vertex_gradients_kernelEPKfS4_PKlS6_PKiS8_Pfiiim_param_2,
	.param .u64 .ptr .align 1 _ZN3lfs5tetra4cuda36_GLOBAL__N__ead9664e_4_k_cu_6b1f57bb23vertex_gradients_kernelEPKfS4_PKlS6_PKiS8_Pfiiim_param_3,
	.param .u64 .ptr .align 1 _ZN3lfs5tetra4cuda36_GLOBAL__N__ead9664e_4_k_cu_6b1f57bb23vertex_gradients_kernelEPKfS4_PKlS6_PKiS8_Pfiiim_param_4,
	.param .u64 .ptr .align 1 _ZN3lfs5tetra4cuda36_GLOBAL__N__ead9664e_4_k_cu_6b1f57bb23vertex_gradients_kernelEPKfS4_PKlS6_PKiS8_Pfiiim_param_5,
	.param .u64 .ptr .align 1 _ZN3lfs5tetra4cuda36_GLOBAL__N__ead9664e_4_k_cu_6b1f57bb23vertex_gradients_kernelEPKfS4_PKlS6_PKiS8_Pfiiim_param_6,
	.param .u32 _ZN3lfs5tetra4cuda36_GLOBAL__N__ead9664e_4_k_cu_6b1f57bb23vertex_gradients_kernelEPKfS4_PKlS6_PKiS8_Pfiiim_param_7,
	.param .u32 _ZN3lfs5tetra4cuda36_GLOBAL__N__ead9664e_4_k_cu_6b1f57bb23vertex_gradients_kernelEPKfS4_PKlS6_PKiS8_Pfiiim_param_8,
	.param .u32 _ZN3lfs5tetra4cuda36_GLOBAL__N__ead9664e_4_k_cu_6b1f57bb23vertex_gradients_kernelEPKfS4_PKlS6_PKiS8_Pfiiim_param_9,
	.param .u64 _ZN3lfs5tetra4cuda36_GLOBAL__N__ead9664e_4_k_cu_6b1f57bb23vertex_gradients_kernelEPKfS4_PKlS6_PKiS8_Pfiiim_param_10
)
{
	.reg .pred 	%p<19>;
	.reg .b32 	%r<31>;
	.reg .b32 	%f<32>;
	.reg .b64 	%rd<39>;

	ld.param.u64 	%rd10, [_ZN3lfs5tetra4cuda36_GLOBAL__N__ead9664e_4_k_cu_6b1f57bb23vertex_gradients_kernelEPKfS4_PKlS6_PKiS8_Pfiiim_param_0];
	ld.param.u64 	%rd13, [_ZN3lfs5tetra4cuda36_GLOBAL__N__ead9664e_4_k_cu_6b1f57bb23vertex_gradients_kernelEPKfS4_PKlS6_PKiS8_Pfiiim_param_3];
	ld.param.u64 	%rd14, [_ZN3lfs5tetra4cuda36_GLOBAL__N__ead9664e_4_k_cu_6b1f57bb23vertex_gradients_kernelEPKfS4_PKlS6_PKiS8_Pfiiim_param_4];
	ld.param.u64 	%rd15, [_ZN3lfs5tetra4cuda36_GLOBAL__N__ead9664e_4_k_cu_6b1f57bb23vertex_gradients_kernelEPKfS4_PKlS6_PKiS8_Pfiiim_param_5];
	ld.param.u64 	%rd17, [_ZN3lfs5tetra4cuda36_GLOBAL__N__ead9664e_4_k_cu_6b1f57bb23vertex_gradients_kernelEPKfS4_PKlS6_PKiS8_Pfiiim_param_6];
	ld.param.u32 	%r18, [_ZN3lfs5tetra4cuda36_GLOBAL__N__ead9664e_4_k_cu_6b1f57bb23vertex_gradients_kernelEPKfS4_PKlS6_PKiS8_Pfiiim_param_7];
	ld.param.u32 	%r19, [_ZN3lfs5tetra4cuda36_GLOBAL__N__ead9664e_4_k_cu_6b1f57bb23vertex_gradients_kernelEPKfS4_PKlS6_PKiS8_Pfiiim_param_8];
	ld.param.u32 	%r17, [_ZN3lfs5tetra4cuda36_GLOBAL__N__ead9664e_4_k_cu_6b1f57bb23vertex_gradients_kernelEPKfS4_PKlS6_PKiS8_Pfiiim_param_9];
	ld.param.u64 	%rd16, [_ZN3lfs5tetra4cuda36_GLOBAL__N__ead9664e_4_k_cu_6b1f57bb23vertex_gradients_kernelEPKfS4_PKlS6_PKiS8_Pfiiim_param_10];
	cvta.to.global.u64 	%rd1, %rd17;
	mov.u32 	%r20, %ctaid.x;
	mov.u32 	%r21, %ntid.x;
	mov.u32 	%r22, %tid.x;
	mad.lo.s32 	%r1, %r20, %r21, %r22;
	mul.lo.s32 	%r23, %r19, %r18;
	setp.ge.s32 	%p1, %r1, %r23;
	@%p1 bra 	$L__BB9_16;
	cvta.to.global.u64 	%rd18, %rd14;
	mul.wide.s32 	%rd19, %r1, 4;
	add.s64 	%rd20, %rd18, %rd19;
	ld.global.nc.u32 	%r2, [%rd20];
	setp.eq.s32 	%p2, %r2, 0;
	@%p2 bra 	$L__BB9_16;
	setp.lt.s32 	%p3, %r1, 1;
	mov.b32 	%r26, 0;
	@%p3 bra 	$L__BB9_4;
	add.s32 	%r25, %r1, -1;
	cvta.to.global.u64 	%rd21, %rd15;
	mul.wide.u32 	%rd22, %r25, 4;
	add.s64 	%rd23, %rd21, %rd22;
	ld.global.nc.u32 	%r26, [%rd23];
$L__BB9_4:
	setp.lt.s32 	%p4, %r2, 1;
	@%p4 bra 	$L__BB9_16;
	mul.lo.s32 	%r27, %r17, %r1;
	neg.s32 	%r30, %r2;
	shl.b32 	%r29, %r26, 2;
	shl.b32 	%r28, %r27, 2;
	cvta.to.global.u64 	%rd2, %rd10;
	cvta.to.global.u64 	%rd3, %rd13;
$L__BB9_6:
	ld.param.u64 	%rd38, [_ZN3lfs5tetra4cuda36_GLOBAL__N__ead9664e_4_k_cu_6b1f57bb23vertex_gradients_kernelEPKfS4_PKlS6_PKiS8_Pfiiim_param_2];
	mul.wide.s32 	%rd24, %r27, 8;
	cvta.to.global.u64 	%rd25, %rd38;
	add.s64 	%rd26, %rd25, %rd24;
	ld.global.nc.u64 	%rd4, [%rd26];
	setp.lt.s64 	%p5, %rd4, 0;
	@%p5 bra 	$L__BB9_15;
	ld.param.u64 	%rd37, [_ZN3lfs5tetra4cuda36_GLOBAL__N__ead9664e_4_k_cu_6b1f57bb23vertex_gradients_kernelEPKfS4_PKlS6_PKiS8_Pfiiim_param_1];
	cvta.to.global.u64 	%rd27, %rd37;
	mul.wide.s32 	%rd28, %r28, 4;
	add.s64 	%rd5, %rd27, %rd28;
	ld.global.nc.f32 	%f1, [%rd5+4];
	ld.global.nc.f32 	%f2, [%rd5+8];
	ld.global.nc.f32 	%f3, [%rd5+12];
	mul.wide.s32 	%rd29, %r29, 4;
	add.s64 	%rd30, %rd2, %rd29;
	ld.global.nc.f32 	%f4, [%rd30];
	ld.global.nc.f32 	%f5, [%rd30+4];
	ld.global.nc.f32 	%f6, [%rd30+8];
	shl.b64 	%rd31, %rd4, 5;
	add.s64 	%rd32, %rd3, %rd31;
	ld.global.nc.u64 	%rd6, [%rd32];
	ld.global.nc.u64 	%rd7, [%rd32+8];
	ld.global.nc.u64 	%rd8, [%rd32+16];
	ld.global.nc.u64 	%rd9, [%rd32+24];
	setp.lt.s64 	%p6, %rd6, 0;
	setp.ge.s64 	%p7, %rd6, %rd16;
	or.pred  	%p8, %p6, %p7;
	@%p8 bra 	$L__BB9_9;
	ld.global.nc.f32 	%f7, [%rd5];
	mad.lo.s64 	%rd33, %rd6, 12, %rd1;
	mul.f32 	%f8, %f4, %f7;
	atom.global.add.f32 	%f9, [%rd33], %f8;
	mul.f32 	%f10, %f5, %f7;
	atom.global.add.f32 	%f11, [%rd33+4], %f10;
	mul.f32 	%f12, %f6, %f7;
	atom.global.add.f32 	%f13, [%rd33+8], %f12;
$L__BB9_9:
	setp.lt.s64 	%p9, %rd7, 0;
	setp.ge.s64 	%p10, %rd7, %rd16;
	or.pred  	%p11, %p9, %p10;
	@%p11 bra 	$L__BB9_11;
	mad.lo.s64 	%rd34, %rd7, 12, %rd1;
	mul.f32 	%f14, %f1, %f4;
	atom.global.add.f32 	%f15, [%rd34], %f14;
	mul.f32 	%f16, %f1, %f5;
	atom.global.add.f32 	%f17, [%rd34+4], %f16;
	mul.f32 	%f18, %f1, %f6;
	atom.global.add.f32 	%f19, [%rd34+8], %f18;
$L__BB9_11:
	setp.lt.s64 	%p12, %rd8, 0;
	setp.ge.s64 	%p13, %rd8, %rd16;
	or.pred  	%p14, %p12, %p13;
	@%p14 bra 	$L__BB9_13;
	mad.lo.s64 	%rd35, %rd8, 12, %rd1;
	mul.f32 	%f20, %f2, %f4;
	atom.global.add.f32 	%f21, [%rd35], %f20;
	mul.f32 	%f22, %f2, %f5;
	atom.global.add.f32 	%f23, [%rd35+4], %f22;
	mul.f32 	%f24, %f2, %f6;
	atom.global.add.f32 	%f25, [%rd35+8], %f24;
$L__BB9_13:
	setp.lt.s64 	%p15, %rd9, 0;
	setp.ge.s64 	%p16, %rd9, %rd16;
	or.pred  	%p17, %p15, %p16;
	@%p17 bra 	$L__BB9_15;
	mad.lo.s64 	%rd36, %rd9, 12, %rd1;
	mul.f32 	%f26, %f3, %f4;
	atom.global.add.f32 	%f27, [%rd36], %f26;
	mul.f32 	%f28, %f3, %f5;
	atom.global.add.f32 	%f29, [%rd36+4], %f28;
	mul.f32 	%f30, %f3, %f6;
	atom.global.add.f32 	%f31, [%rd36+8], %f30;
$L__BB9_15:
	add.s32 	%r30, %r30, 1;
	setp.ne.s32 	%p18, %r30, 0;
	add.s32 	%r29, %r29, 4;
	add.s32 	%r28, %r28, 4;
	add.s32 	%r27, %r27, 1;
	@%p18 bra 	$L__BB9_6;
$L__BB9_16:
	ret;

}


// ===== COMPILED SASS (sm_100) =====

	.target	sm_100

	.elftype	@"ET_EXEC"


//--------------------- .note.nv.tkinfo           --------------------------
	.section	.note.nv.tkinfo,"",@"SHT_NOTE"
	.sectionflags	@"SHF_NOTE_NV_TKINFO"
	.tkinfo
        /*0018*/ 	.word	0x00000002
        /*0030*/ 	.string	""
        /*0030*/ 	.string	"ptxas"
        /*0030*/ 	.string	"Cuda compilation tools, release 13.0, V13.0.88"
        /*0030*/ 	.string	"Build cuda_13.0.r13.0/compiler.36424714_0"
        /*0030*/ 	.string	"-arch sm_100 -m 64 "



//--------------------- .note.nv.cuinfo           --------------------------
	.section	.note.nv.cuinfo,"",@"SHT_NOTE"
	.sectionflags	@"SHF_NOTE_NV_CUINFO"
        /*0018*/ 	.short	0x0002
        /*001a*/ 	.short	0x0064
        /*001c*/ 	.short	0x0082
	.zero		2


//--------------------- .nv.info                  --------------------------
	.section	.nv.info,"",@"SHT_CUDA_INFO"
	.align	4


	//----- nvinfo : EIATTR_REGCOUNT
	.align		4
        /*0000*/ 	.byte	0x04, 0x2f
        /*0002*/ 	.short	(.L_1 - .L_0)
	.align		4
.L_0:
        /*0004*/ 	.word	index@(_ZN3lfs5tetra4cuda36_GLOBAL__N__ead9664e_4_k_cu_6b1f57bb18alpha_blend_kernelEPKfS4_S4_PKiS4_PfS7_iiifb)
        /*0008*/ 	.word	0x00000016


	//----- nvinfo : EIATTR_FRAME_SIZE
	.align		4
.L_1:
        /*000c*/ 	.byte	0x04, 0x11
        /*000e*/ 	.short	(.L_3 - .L_2)
	.align		4
.L_2:
        /*0010*/ 	.word	index@(_ZN3lfs5tetra4cuda36_GLOBAL__N__ead9664e_4_k_cu_6b1f57bb18alpha_blend_kernelEPKfS4_S4_PKiS4_PfS7_iiifb)
        /*0014*/ 	.word	0x00000000


	//----- nvinfo : EIATTR_REGCOUNT
	.align		4
.L_3:
        /*0018*/ 	.byte	0x04, 0x2f
        /*001a*/ 	.short	(.L_5 - .L_4)
	.align		4
.L_4:
        /*001c*/ 	.word	index@(_ZN3lfs5tetra4cuda36_GLOBAL__N__ead9664e_4_k_cu_6b1f57bb27alpha_blend_backward_kernelEPKfS4_S4_PKiS4_S4_PfS7_iiif)
        /*0020*/ 	.word	0x00000020


	//----- nvinfo : EIATTR_FRAME_SIZE
	.align		4
.L_5:
        /*0024*/ 	.byte	0x04, 0x11
        /*0026*/ 	.short	(.L_7 - .L_6)
	.align		4
.L_6:
        /*0028*/ 	.word	index@(_ZN3lfs5tetra4cuda36_GLOBAL__N__ead9664e_4_k_cu_6b1f57bb27alpha_blend_backward_kernelEPKfS4_S4_PKiS4_S4_PfS7_iiif)
        /*002c*/ 	.word	0x00000400


	//----- nvinfo : EIATTR_REGCOUNT
	.align		4
.L_7:
        /*0030*/ 	.byte	0x04, 0x2f
        /*0032*/ 	.short	(.L_9 - .L_8)
	.align		4
.L_8:
        /*0034*/ 	.word	index@(_ZN3lfs5tetra4cuda36_GLOBAL__N__ead9664e_4_k_cu_6b1f57bb25sort_intersections_kernelEPfPlS3_PKiiii)
        /*0038*/ 	.word	0x00000020


	//----- nvinfo : EIATTR_FRAME_SIZE
	.align		4
.L_9:
        /*003c*/ 	.byte	0x04, 0x11
        /*003e*/ 	.short	(.L_11 - .L_10)
	.align		4
.L_10:
        /*0040*/ 	.word	index@(_ZN3lfs5tetra4cuda36_GLOBAL__N__ead9664e_4_k_cu_6b1f57bb25sort_intersections_kernelEPfPlS3_PKiiii)
        /*0044*/ 	.word	0x00000000


	//----- nvinfo : EIATTR_REGCOUNT
	.align		4
.L_11:
        /*0048*/ 	.byte	0x04, 0x2f
        /*004a*/ 	.short	(.L_13 - .L_12)
	.align		4
.L_12:
        /*004c*/ 	.word	index@(_ZN3lfs5tetra4cuda36_GLOBAL__N__ead9664e_4_k_cu_6b1f57bb23project_vertices_kernelEPKfS4_S4_S4_Pfmf)
        /*0050*/ 	.word	0x0000001f


	//----- nvinfo : EIATTR_FRAME_SIZE
	.align		4
.L_13:
        /*0054*/ 	.byte	0x04, 0x11
        /*0056*/ 	.short	(.L_15 - .L_14)
	.align		4
.L_14:
        /*0058*/ 	.word	index@($__internal_4_$__cuda_sm20_rcp_rn_f32_slowpath)
        /*005c*/ 	.word	0x00000000


	//----- nvinfo : EIATTR_FRAME_SIZE
	.align		4
.L_15:
        /*0060*/ 	.byte	0x04, 0x11
        /*0062*/ 	.short	(.L_17 - .L_16)
	.align		4
.L_16:
        /*0064*/ 	.word	index@(_ZN3lfs5tetra4cuda36_GLOBAL__N__ead9664e_4_k_cu_6b1f57bb23project_vertices_kernelEPKfS4_S4_S4_Pfmf)
        /*0068*/ 	.word	0x00000000


	//----- nvinfo : EIATTR_REGCOUNT
	.align		4
.L_17:
        /*006c*/ 	.byte	0x04, 0x2f
        /*006e*/ 	.short	(.L_19 - .L_18)
	.align		4
.L_18:
        /*0070*/ 	.word	index@(_ZN3lfs5tetra4cuda36_GLOBAL__N__ead9664e_4_k_cu_6b1f57bb25compute_tet_bounds_kernelEPKlPKfPfm)
        /*0074*/ 	.word	0x00000017


	//----- nvinfo : EIATTR_FRAME_SIZE
	.align		4
.L_19:
        /*0078*/ 	.byte	0x04, 0x11
        /*007a*/ 	.short	(.L_21 - .L_20)
	.align		4
.L_20:
        /*007c*/ 	.word	index@(_ZN3lfs5tetra4cuda36_GLOBAL__N__ead9664e_4_k_cu_6b1f57bb25compute_tet_bounds_kernelEPKlPKfPfm)
        /*0080*/ 	.word	0x00000000


	//----- nvinfo : EIATTR_REGCOUNT
	.align		4
.L_21:
        /*0084*/ 	.byte	0x04, 0x2f
        /*0086*/ 	.short	(.L_23 - .L_22)
	.align		4
.L_22:
        /*0088*/ 	.word	index@(_ZN3lfs5tetra4cuda36_GLOBAL__N__ead9664e_4_k_cu_6b1f57bb32accumulate_gradient_norms_kernelEPKfPfm)
        /*008c*/ 	.word	0x0000000c


	//----- nvinfo : EIATTR_FRAME_SIZE
	.align		4
.L_23:
        /*0090*/ 	.byte	0x04, 0x11
        /*0092*/ 	.short	(.L_25 - .L_24)
	.align		4
.L_24:
        /*0094*/ 	.word	index@($__internal_3_$__cuda_sm20_sqrt_rn_f32_slowpath)
        /*0098*/ 	.word	0x00000000


	//----- nvinfo : EIATTR_FRAME_SIZE
	.align		4
.L_25:
        /*009c*/ 	.byte	0x04, 0x11
        /*009e*/ 	.short	(.L_27 - .L_26)
	.align		4
.L_26:
        /*00a0*/ 	.word	index@(_ZN3lfs5tetra4cuda36_GLOBAL__N__ead9664e_4_k_cu_6b1f57bb32accumulate_gradient_norms_kernelEPKfPfm)
        /*00a4*/ 	.word	0x00000000


	//----- nvinfo : EIATTR_REGCOUNT
	.align		4
.L_27:
        /*00a8*/ 	.byte	0x04, 0x2f
        /*00aa*/ 	.short	(.L_29 - .L_28)
	.align		4
.L_28:
        /*00ac*/ 	.word	index@(_ZN3lfs5tetra4cuda36_GLOBAL__N__ead9664e_4_k_cu_6b1f57bb32reconstruct_intersections_kernelEPKfPKlS4_S6_PKiS4_PfS9_S8_iii)
        /*00b0*/ 	.word	0x00000020


	//----- nvinfo : EIATTR_FRAME_SIZE
	.align		4
.L_29:
        /*00b4*/ 	.byte	0x04, 0x11
        /*00b6*/ 	.short	(.L_31 - .L_30)
	.align		4
.L_30:
        /*00b8*/ 	.word	index@($__internal_2_$__cuda_sm20_sqrt_rn_f32_slowpath)
        /*00bc*/ 	.word	0x00000000


	//----- nvinfo : EIATTR_FRAME_SIZE
	.align		4
.L_31:
        /*00c0*/ 	.byte	0x04, 0x11
        /*00c2*/ 	.short	(.L_33 - .L_32)
	.align		4
.L_32:
        /*00c4*/ 	.word	index@($__internal_1_$__cuda_sm20_rcp_rn_f32_slowpath)
        /*00c8*/ 	.word	0x00000000


	//----- nvinfo : EIATTR_FRAME_SIZE
	.align		4
.L_33:
        /*00cc*/ 	.byte	0x04, 0x11
        /*00ce*/ 	.short	(.L_35 - .L_34)
	.align		4
.L_34:
        /*00d0*/ 	.word	index@(_ZN3lfs5tetra4cuda36_GLOBAL__N__ead9664e_4_k_cu_6b1f57bb32reconstruct_intersections_kernelEPKfPKlS4_S6_PKiS4_PfS9_S8_iii)
        /*00d4*/ 	.word	0x00000000


	//----- nvinfo : EIATTR_REGCOUNT
	.align		4
.L_35:
        /*00d8*/ 	.byte	0x04, 0x2f
        /*00da*/ 	.short	(.L_37 - .L_36)
	.align		4
.L_36:
        /*00dc*/ 	.word	index@(_ZN3lfs5tetra4cuda36_GLOBAL__N__ead9664e_4_k_cu_6b1f57bb17prefix_sum_kernelEPKiPim)
        /*00e0*/ 	.word	0x00000020


	//----- nvinfo : EIATTR_FRAME_SIZE
	.align		4
.L_37:
        /*00e4*/ 	.byte	0x04, 0x11
        /*00e6*/ 	.short	(.L_39 - .L_38)
	.align		4
.L_38:
        /*00e8*/ 	.word	index@(_ZN3lfs5tetra4cuda36_GLOBAL__N__ead9664e_4_k_cu_6b1f57bb17prefix_sum_kernelEPKiPim)
        /*00ec*/ 	.word	0x00000000


	//----- nvinfo : EIATTR_REGCOUNT
	.align		4
.L_39:
        /*00f0*/ 	.byte	0x04, 0x2f
        /*00f2*/ 	.short	(.L_41 - .L_40)
	.align		4
.L_40:
        /*00f4*/ 	.word	index@(_ZN3lfs5tetra4cuda36_GLOBAL__N__ead9664e_4_k_cu_6b1f57bb26propagate_gradients_kernelEPKfPKiS6_Pfiii)
        /*00f8*/ 	.word	0x00000012


	//----- nvinfo : EIATTR_FRAME_SIZE
	.align		4
.L_41:
        /*00fc*/ 	.byte	0x04, 0x11
        /*00fe*/ 	.short	(.L_43 - .L_42)
	.align		4
.L_42:
        /*0100*/ 	.word	index@($__internal_0_$__cuda_sm20_rcp_rn_f32_slowpath)
        /*0104*/ 	.word	0x00000000


	//----- nvinfo : EIATTR_FRAME_SIZE
	.align		4
.L_43:
        /*0108*/ 	.byte	0x04, 0x11
        /*010a*/ 	.short	(.L_45 - .L_44)
	.align		4
.L_44:
        /*010c*/ 	.word	index@(_ZN3lfs5tetra4cuda36_GLOBAL__N__ead9664e_4_k_cu_6b1f57bb26propagate_gradients_kernelEPKfPKiS6_Pfiii)
        /*0110*/ 	.word	0x00000000


	//----- nvinfo : EIATTR_REGCOUNT
	.align		4
.L_45:
        /*0114*/ 	.byte	0x04, 0x2f
        /*0116*/ 	.short	(.L_47 - .L_46)
	.align		4
.L_46:
        /*0118*/ 	.word	index@(_ZN3lfs5tetra4cuda36_GLOBAL__N__ead9664e_4_k_cu_6b1f57bb23vertex_gradients_kernelEPKfS4_PKlS6_PKiS8_Pfiiim)
        /*011c*/ 	.word	0x00000020


	//----- nvinfo : EIATTR_FRAME_SIZE
	.align		4
.L_47:
        /*0120*/ 	.byte	0x04, 0x11
        /*0122*/ 	.short	(.L_49 - .L_48)
	.align		4
.L_48:
        /*0124*/ 	.word	index@(_ZN3lfs5tetra4cuda36_GLOBAL__N__ead9664e_4_k_cu_6b1f57bb23vertex_gradients_kernelEPKfS4_PKlS6_PKiS8_Pfiiim)
        /*0128*/ 	.word	0x00000000


	//----- nvinfo : EIATTR_MIN_STACK_SIZE
	.align		4
.L_49:
        /*012c*/ 	.byte	0x04, 0x12
        /*012e*/ 	.short	(.L_51 - .L_50)
	.align		4
.L_50:
        /*0130*/ 	.word	index@(_ZN3lfs5tetra4cuda36_GLOBAL__N__ead9664e_4_k_cu_6b1f57bb23vertex_gradients_kernelEPKfS4_PKlS6_PKiS8_Pfiiim)
        /*0134*/ 	.word	0x00000000


	//----- nvinfo : EIATTR_MIN_STACK_SIZE
	.align		4
.L_51:
        /*0138*/ 	.byte	0x04, 0x12
        /*013a*/ 	.short	(.L_53 - .L_52)
	.align		4
.L_52:
        /*013c*/ 	.word	index@(_ZN3lfs5tetra4cuda36_GLOBAL__N__ead9664e_4_k_cu_6b1f57bb26propagate_gradients_kernelEPKfPKiS6_Pfiii)
        /*0140*/ 	.word	0x00000000


	//----- nvinfo : EIATTR_MIN_STACK_SIZE
	.align		4
.L_53:
        /*0144*/ 	.byte	0x04, 0x12
        /*0146*/ 	.short	(.L_55 - .L_54)
	.align		4
.L_54:
        /*0148*/ 	.word	index@(_ZN3lfs5tetra4cuda36_GLOBAL__N__ead9664e_4_k_cu_6b1f57bb17prefix_sum_kernelEPKiPim)
        /*014c*/ 	.word	0x00000000


	//----- nvinfo : EIATTR_MIN_STACK_SIZE
	.align		4
.L_55:
        /*0150*/ 	.byte	0x04, 0x12
        /*0152*/ 	.short	(.L_57 - .L_56)
	.align		4
.L_56:
        /*0154*/ 	.word	index@(_ZN3lfs5tetra4cuda36_GLOBAL__N__ead9664e_4_k_cu_6b1f57bb32reconstruct_intersections_kernelEPKfPKlS4_S6_PKiS4_PfS9_S8_iii)
        /*0158*/ 	.word	0x00000000


	//----- nvinfo : EIATTR_MIN_STACK_SIZE
	.align		4
.L_57:
        /*015c*/ 	.byte	0x04, 0x12
        /*015e*/ 	.short	(.L_59 - .L_58)
	.align		4
.L_58:
        /*0160*/ 	.word	index@(_ZN3lfs5tetra4cuda36_GLOBAL__N__ead9664e_4_k_cu_6b1f57bb32accumulate_gradient_norms_kernelEPKfPfm)
        /*0164*/ 	.word	0x00000000


	//----- nvinfo : EIATTR_MIN_STACK_SIZE
	.align		4
.L_59:
        /*0168*/ 	.byte	0x04, 0x12
        /*016a*/ 	.short	(.L_61 - .L_60)
	.align		4
.L_60:
        /*016c*/ 	.word	index@(_ZN3lfs5tetra4cuda36_GLOBAL__N__ead9664e_4_k_cu_6b1f57bb25compute_tet_bounds_kernelEPKlPKfPfm)
        /*0170*/ 	.word	0x00000000


	//----- nvinfo : EIATTR_MIN_STACK_SIZE
	.align		4
.L_61:
        /*0174*/ 	.byte	0x04, 0x12
        /*0176*/ 	.short	(.L_63 - .L_62)
	.align		4
.L_62:
        /*0178*/ 	.word	index@(_ZN3lfs5tetra4cuda36_GLOBAL__N__ead9664e_4_k_cu_6b1f57bb23project_vertices_kernelEPKfS4_S4_S4_Pfmf)
        /*017c*/ 	.word	0x00000000


	//----- nvinfo : EIATTR_MIN_STACK_SIZE
	.align		4
.L_63:
        /*0180*/ 	.byte	0x04, 0x12
        /*0182*/ 	.short	(.L_65 - .L_64)
	.align		4
.L_64:
        /*0184*/ 	.word	index@(_ZN3lfs5tetra4cuda36_GLOBAL__N__ead9664e_4_k_cu_6b1f57bb25sort_intersections_kernelEPfPlS3_PKiiii)
        /*0188*/ 	.word	0x00000000


	//----- nvinfo : EIATTR_MIN_STACK_SIZE
	.align		4
.L_65:
        /*018c*/ 	.byte	0x04, 0x12
        /*018e*/ 	.short	(.L_67 - .L_66)
	.align		4
.L_66:
        /*0190*/ 	.word	index@(_ZN3lfs5tetra4cuda36_GLOBAL__N__ead9664e_4_k_cu_6b1f57bb27alpha_blend_backward_kernelEPKfS4_S4_PKiS4_S4_PfS7_iiif)
        /*0194*/ 	.word	0x00000400


	//----- nvinfo : EIATTR_MIN_STACK_SIZE
	.align		4
.L_67:
        /*0198*/ 	.byte	0x04, 0x12
        /*019a*/ 	.short	(.L_69 - .L_68)
	.align		4
.L_68:
        /*019c*/ 	.word	index@(_ZN3lfs5tetra4cuda36_GLOBAL__N__ead9664e_4_k_cu_6b1f57bb18alpha_blend_kernelEPKfS4_S4_PKiS4_PfS7_iiifb)
        /*01a0*/ 	.word	0x00000000
.L_69:


//--------------------- .nv.compat                --------------------------
	.section	.nv.compat,"",@"SHT_CUDA_COMPAT_INFO"
	.align	4
        /*0000*/ 	.byte	0x02, 0x09, 0x00, 0x00, 0x02, 0x02, 0x01, 0x00, 0x02, 0x05, 0x05, 0x00, 0x03, 0x07, 0x01, 0x01
        /*0010*/ 	.byte	0x02, 0x03, 0x00, 0x00, 0x02, 0x06, 0x01, 0x00, 0x04, 0x0b, 0x08, 0x00, 0x01, 0x00, 0x00, 0x00
        /*0020*/ 	.byte	0x00, 0x00, 0x00, 0x00


//--------------------- .nv.info._ZN3lfs5tetra4cuda36_GLOBAL__N__ead9664e_4_k_cu_6b1f57bb23vertex_gradients_kernelEPKfS4_PKlS6_PKiS8_Pfiiim --------------------------
	.section	.nv.info._ZN3lfs5tetra4cuda36_GLOBAL__N__ead9664e_4_k_cu_6b1f57bb23vertex_gradients_kernelEPKfS4_PKlS6_PKiS8_Pfiiim,"",@"SHT_CUDA_INFO"
	.sectionflags	@""
	.align	4


	//----- nvinfo : EIATTR_CUDA_API_VERSION
	.align		4
        /*0000*/ 	.byte	0x04, 0x37
        /*0002*/ 	.short	(.L_71 - .L_70)
.L_70:
        /*0004*/ 	.word	0x00000082


	//----- nvinfo : EIATTR_KPARAM_INFO
	.align		4
.L_71:
        /*0008*/ 	.byte	0x04, 0x17
        /*000a*/ 	.short	(.L_73 - .L_72)
.L_72:
        /*000c*/ 	.word	0x00000000
        /*0010*/ 	.short	0x000a
        /*0012*/ 	.short	0x0048
        /*0014*/ 	.byte	0x00, 0xf0, 0x21, 0x00


	//----- nvinfo : EIATTR_KPARAM_INFO
	.align		4
.L_73:
        /*0018*/ 	.byte	0x04, 0x17
        /*001a*/ 	.short	(.L_75 - .L_74)
.L_74:
        /*001c*/ 	.word	0x00000000
        /*0020*/ 	.short	0x0009
        /*0022*/ 	.short	0x0040
        /*0024*/ 	.byte	0x00, 0xf0, 0x11, 0x00


	//----- nvinfo : EIATTR_KPARAM_INFO
	.align		4
.L_75:
        /*0028*/ 	.byte	0x04, 0x17
        /*002a*/ 	.short	(.L_77 - .L_76)
.L_76:
        /*002c*/ 	.word	0x00000000
        /*0030*/ 	.short	0x0008
        /*0032*/ 	.short	0x003c
        /*0034*/ 	.byte	0x00, 0xf0, 0x11, 0x00


	//----- nvinfo : EIATTR_KPARAM_INFO
	.align		4
.L_77:
        /*0038*/ 	.byte	0x04, 0x17
        /*003a*/ 	.short	(.L_79 - .L_78)
.L_78:
        /*003c*/ 	.word	0x00000000
        /*0040*/ 	.short	0x0007
        /*0042*/ 	.short	0x0038
        /*0044*/ 	.byte	0x00, 0xf0, 0x11, 0x00


	//----- nvinfo : EIATTR_KPARAM_INFO
	.align		4
.L_79:
        /*0048*/ 	.byte	0x04, 0x17
        /*004a*/ 	.short	(.L_81 - .L_80)
.L_80:
        /*004c*/ 	.word	0x00000000
        /*0050*/ 	.short	0x0006
        /*0052*/ 	.short	0x0030
        /*0054*/ 	.byte	0x00, 0xf5, 0x21, 0x00


	//----- nvinfo : EIATTR_KPARAM_INFO
	.align		4
.L_81:
        /*0058*/ 	.byte	0x04, 0x17
        /*005a*/ 	.short	(.L_83 - .L_82)
.L_82:
        /*005c*/ 	.word	0x00000000
        /*0060*/ 	.short	0x0005
        /*0062*/ 	.short	0x0028
        /*0064*/ 	.byte	0x00, 0xf5, 0x21, 0x00


	//----- nvinfo : EIATTR_KPARAM_INFO
	.align		4
.L_83:
        /*0068*/ 	.byte	0x04, 0x17
        /*006a*/ 	.short	(.L_85 - .L_84)
.L_84:
        /*006c*/ 	.word	0x00000000
        /*0070*/ 	.short	0x0004
        /*0072*/ 	.short	0x0020
        /*0074*/ 	.byte	0x00, 0xf5, 0x21, 0x00


	//----- nvinfo : EIATTR_KPARAM_INFO
	.align		4
.L_85:
        /*0078*/ 	.byte	0x04, 0x17
        /*007a*/ 	.short	(.L_87 - .L_86)
.L_86:
        /*007c*/ 	.word	0x00000000
        /*0080*/ 	.short	0x0003
        /*0082*/ 	.short	0x0018
        /*0084*/ 	.byte	0x00, 0xf5, 0x21, 0x00


	//----- nvinfo : EIATTR_KPARAM_INFO
	.align		4
.L_87:
        /*0088*/ 	.byte	0x04, 0x17
        /*008a*/ 	.short	(.L_89 - .L_88)
.L_88:
        /*008c*/ 	.word	0x00000000
        /*0090*/ 	.short	0x0002
        /*0092*/ 	.short	0x0010
        /*0094*/ 	.byte	0x00, 0xf5, 0x21, 0x00


	//----- nvinfo : EIATTR_KPARAM_INFO
	.align		4
.L_89:
        /*0098*/ 	.byte	0x04, 0x17
        /*009a*/ 	.short	(.L_91 - .L_90)
.L_90:
        /*009c*/ 	.word	0x00000000
        /*00a0*/ 	.short	0x0001
        /*00a2*/ 	.short	0x0008
        /*00a4*/ 	.byte	0x00, 0xf5, 0x21, 0x00


	//----- nvinfo : EIATTR_KPARAM_INFO
	.align		4
.L_91:
        /*00a8*/ 	.byte	0x04, 0x17
        /*00aa*/ 	.short	(.L_93 - .L_92)
.L_92:
        /*00ac*/ 	.word	0x00000000
        /*00b0*/ 	.short	0x0000
        /*00b2*/ 	.short	0x0000
        /*00b4*/ 	.byte	0x00, 0xf5, 0x21, 0x00


	//----- nvinfo : EIATTR_SPARSE_MMA_MASK
	.align		4
.L_93:
        /*00b8*/ 	.byte	0x03, 0x50
        /*00ba*/ 	.short	0x0000


	//----- nvinfo : EIATTR_MAXREG_COUNT
	.align		4
        /*00bc*/ 	.byte	0x03, 0x1b
        /*00be*/ 	.short	0x00ff


	//----- nvinfo : EIATTR_MERCURY_ISA_VERSION
	.align		4
        /*00c0*/ 	.byte	0x03, 0x5f
        /*00c2*/ 	.short	0x0101


	//----- nvinfo : EIATTR_VRC_CTA_INIT_COUNT
	.align		4
        /*00c4*/ 	.byte	0x02, 0x4a
	.zero		1
	.zero		1


	//----- nvinfo : EIATTR_EXIT_INSTR_OFFSETS
	.align		4
        /*00c8*/ 	.byte	0x04, 0x1c
        /*00ca*/ 	.short	(.L_95 - .L_94)


	//   ....[0]....
.L_94:
        /*00cc*/ 	.word	0x00000080


	//   ....[1]....
        /*00d0*/ 	.word	0x000000e0


	//   ....[2]....
        /*00d4*/ 	.word	0x00000190


	//   ....[3]....
        /*00d8*/ 	.word	0x000007a0


	//----- nvinfo : EIATTR_CRS_STACK_SIZE
	.align		4
.L_95:
        /*00dc*/ 	.byte	0x04, 0x1e
        /*00de*/ 	.short	(.L_97 - .L_96)
.L_96:
        /*00e0*/ 	.word	0x00000000


	//----- nvinfo : EIATTR_CBANK_PARAM_SIZE
	.align		4
.L_97:
        /*00e4*/ 	.byte	0x03, 0x19
        /*00e6*/ 	.short	0x0050


	//----- nvinfo : EIATTR_PARAM_CBANK
	.align		4
        /*00e8*/ 	.byte	0x04, 0x0a
        /*00ea*/ 	.short	(.L_99 - .L_98)
	.align		4
.L_98:
        /*00ec*/ 	.word	index@(.nv.constant0._ZN3lfs5tetra4cuda36_GLOBAL__N__ead9664e_4_k_cu_6b1f57bb23vertex_gradients_kernelEPKfS4_PKlS6_PKiS8_Pfiiim)
        /*00f0*/ 	.short	0x0380
        /*00f2*/ 	.short	0x0050


	//----- nvinfo : EIATTR_SW_WAR
	.align		4
.L_99:
        /*00f4*/ 	.byte	0x04, 0x36
        /*00f6*/ 	.short	(.L_101 - .L_100)
.L_100:
        /*00f8*/ 	.word	0x00000008
.L_101:


//--------------------- .nv.info._ZN3lfs5tetra4cuda36_GLOBAL__N__ead9664e_4_k_cu_6b1f57bb26propagate_gradients_kernelEPKfPKiS6_Pfiii --------------------------
	.section	.nv.info._ZN3lfs5tetra4cuda36_GLOBAL__N__ead9664e_4_k_cu_6b1f57bb26propagate_gradients_kernelEPKfPKiS6_Pfiii,"",@"SHT_CUDA_INFO"
	.sectionflags	@""
	.align	4


	//----- nvinfo : EIATTR_CUDA_API_VERSION
	.align		4
        /*0000*/ 	.byte	0x04, 0x37
        /*0002*/ 	.short	(.L_103 - .L_102)
.L_102:
        /*0004*/ 	.word	0x00000082


	//----- nvinfo : EIATTR_KPARAM_INFO
	.align		4
.L_103:
        /*0008*/ 	.byte	0x04, 0x17
        /*000a*/ 	.short	(.L_105 - .L_104)
.L_104:
        /*000c*/ 	.word	0x00000000
        /*0010*/ 	.short	0x0006
        /*0012*/ 	.short	0x0028
        /*0014*/ 	.byte	0x00, 0xf0, 0x11, 0x00


	//----- nvinfo : EIATTR_KPARAM_INFO
	.align		4
.L_105:
        /*0018*/ 	.byte	0x04, 0x17
        /*001a*/ 	.short	(.L_107 - .L_106)
.L_106:
        /*001c*/ 	.word	0x00000000
        /*0020*/ 	.short	0x0005
        /*0022*/ 	.short	0x0024
        /*0024*/ 	.byte	0x00, 0xf0, 0x11, 0x00


	//----- nvinfo : EIATTR_KPARAM_INFO
	.align		4
.L_107:
        /*0028*/ 	.byte	0x04, 0x17
        /*002a*/ 	.short	(.L_109 - .L_108)
.L_108:
        /*002c*/ 	.word	0x00000000
        /*0030*/ 	.short	0x0004
        /*0032*/ 	.short	0x0020
        /*0034*/ 	.byte	0x00, 0xf0, 0x11, 0x00


	//----- nvinfo : EIATTR_KPARAM_INFO
	.align		4
.L_109:
        /*0038*/ 	.byte	0x04, 0x17
        /*003a*/ 	.short	(.L_111 - .L_110)
.L_110:
        /*003c*/ 	.word	0x00000000
        /*0040*/ 	.short	0x0003
        /*0042*/ 	.short	0x0018
        /*0044*/ 	.byte	0x00, 0xf5, 0x21, 0x00


	//----- nvinfo : EIATTR_KPARAM_INFO
	.align		4
.L_111:
        /*0048*/ 	.byte	0x04, 0x17
        /*004a*/ 	.short	(.L_113 - .L_112)
.L_112:
        /*004c*/ 	.word	0x00000000
        /*0050*/ 	.short	0x0002
        /*0052*/ 	.short	0x0010
        /*0054*/ 	.byte	0x00, 0xf5, 0x21, 0x00


	//----- nvinfo : EIATTR_KPARAM_INFO
	.align		4
.L_113:
        /*0058*/ 	.byte	0x04, 0x17
        /*005a*/ 	.short	(.L_115 - .L_114)
.L_114:
        /*005c*/ 	.word	0x00000000
        /*0060*/ 	.short	0x0001
        /*0062*/ 	.short	0x0008
        /*0064*/ 	.byte	0x00, 0xf5, 0x21, 0x00


	//----- nvinfo : EIATTR_KPARAM_INFO
	.align		4
.L_115:
        /*0068*/ 	.byte	0x04, 0x17
        /*006a*/ 	.short	(.L_117 - .L_116)
.L_116:
        /*006c*/ 	.word	0x00000000
        /*0070*/ 	.short	0x0000
        /*0072*/ 	.short	0x0000
        /*0074*/ 	.byte	0x00, 0xf5, 0x21, 0x00


	//----- nvinfo : EIATTR_SPARSE_MMA_MASK
	.align		4
.L_117:
        /*0078*/ 	.byte	0x03, 0x50
        /*007a*/ 	.short	0x0000


	//----- nvinfo : EIATTR_MAXREG_COUNT
	.align		4
        /*007c*/ 	.byte	0x03, 0x1b
        /*007e*/ 	.short	0x00ff


	//----- nvinfo : EIATTR_MERCURY_ISA_VERSION
	.align		4
        /*0080*/ 	.byte	0x03, 0x5f
        /*0082*/ 	.short	0x0101


	//----- nvinfo : EIATTR_VRC_CTA_INIT_COUNT
	.align		4
        /*0084*/ 	.byte	0x02, 0x4a
	.zero		1
	.zero		1


	//----- nvinfo : EIATTR_EXIT_INSTR_OFFSETS
	.align		4
        /*0088*/ 	.byte	0x04, 0x1c
        /*008a*/ 	.short	(.L_119 - .L_118)


	//   ....[0]....
.L_118:
        /*008c*/ 	.word	0x00000080


	//   ....[1]....
        /*0090*/ 	.word	0x000000e0


	//   ....[2]....
        /*0094*/ 	.word	0x00000190


	//   ....[3]....
        /*0098*/ 	.word	0x000004e0


	//   ....[4]....
        /*009c*/ 	.word	0x00000620


	//   ....[5]....
        /*00a0*/ 	.word	0x000006b0


	//----- nvinfo : EIATTR_CRS_STACK_SIZE
	.align		4
.L_119:
        /*00a4*/ 	.byte	0x04, 0x1e
        /*00a6*/ 	.short	(.L_121 - .L_120)
.L_120:
        /*00a8*/ 	.word	0x00000000


	//----- nvinfo : EIATTR_CBANK_PARAM_SIZE
	.align		4
.L_121:
        /*00ac*/ 	.byte	0x03, 0x19
        /*00ae*/ 	.short	0x002c


	//----- nvinfo : EIATTR_PARAM_CBANK
	.align		4
        /*00b0*/ 	.byte	0x04, 0x0a
        /*00b2*/ 	.short	(.L_123 - .L_122)
	.align		4
.L_122:
        /*00b4*/ 	.word	index@(.nv.constant0._ZN3lfs5tetra4cuda36_GLOBAL__N__ead9664e_4_k_cu_6b1f57bb26propagate_gradients_kernelEPKfPKiS6_Pfiii)
        /*00b8*/ 	.short	0x0380
        /*00ba*/ 	.short	0x002c


	//----- nvinfo : EIATTR_SW_WAR
	.align		4
.L_123:
        /*00bc*/ 	.byte	0x04, 0x36
        /*00be*/ 	.short	(.L_125 - .L_124)
.L_124:
        /*00c0*/ 	.word	0x00000008
.L_125:


//--------------------- .nv.info._ZN3lfs5tetra4cuda36_GLOBAL__N__ead9664e_4_k_cu_6b1f57bb17prefix_sum_kernelEPKiPim --------------------------
	.section	.nv.info._ZN3lfs5tetra4cuda36_GLOBAL__N__ead9664e_4_k_cu_6b1f57bb17prefix_sum_kernelEPKiPim,"",@"SHT_CUDA_INFO"
	.sectionflags	@""
	.align	4


	//----- nvinfo : EIATTR_CUDA_API_VERSION
	.align		4
        /*0000*/ 	.byte	0x04, 0x37
        /*0002*/ 	.short	(.L_127 - .L_126)
.L_126:
        /*0004*/ 	.word	0x00000082


	//----- nvinfo : EIATTR_KPARAM_INFO
	.align		4
.L_127:
        /*0008*/ 	.byte	0x04, 0x17
        /*000a*/ 	.short	(.L_129 - .L_128)
.L_128:
        /*000c*/ 	.word	0x00000000
        /*0010*/ 	.short	0x0002
        /*0012*/ 	.short	0x0010
        /*0014*/ 	.byte	0x00, 0xf0, 0x21, 0x00


	//----- nvinfo : EIATTR_KPARAM_INFO
	.align		4
.L_129:
        /*0018*/ 	.byte	0x04, 0x17
        /*001a*/ 	.short	(.L_131 - .L_130)
.L_130:
        /*001c*/ 	.word	0x00000000
        /*0020*/ 	.short	0x0001
        /*0022*/ 	.short	0x0008
        /*0024*/ 	.byte	0x00, 0xf5, 0x21, 0x00


	//----- nvinfo : EIATTR_KPARAM_INFO
	.align		4
.L_131:
        /*0028*/ 	.byte	0x04, 0x17
        /*002a*/ 	.short	(.L_133 - .L_132)
.L_132:
        /*002c*/ 	.word	0x00000000
        /*0030*/ 	.short	0x0000
        /*0032*/ 	.short	0x0000
        /*0034*/ 	.byte	0x00, 0xf5, 0x21, 0x00


	//----- nvinfo : EIATTR_SPARSE_MMA_MASK
	.align		4
.L_133:
        /*0038*/ 	.byte	0x03, 0x50
        /*003a*/ 	.short	0x0000


	//----- nvinfo : EIATTR_MAXREG_COUNT
	.align		4
        /*003c*/ 	.byte	0x03, 0x1b
        /*003e*/ 	.short	0x00ff


	//----- nvinfo : EIATTR_MERCURY_ISA_VERSION
	.align		4
        /*0040*/ 	.byte	0x03, 0x5f
        /*0042*/ 	.short	0x0101


	//----- nvinfo : EIATTR_VRC_CTA_INIT_COUNT
	.align		4
        /*0044*/ 	.byte	0x02, 0x4a
	.zero		1
	.zero		1


	//----- nvinfo : EIATTR_EXIT_INSTR_OFFSETS
	.align		4
        /*0048*/ 	.byte	0x04, 0x1c
        /*004a*/ 	.short	(.L_135 - .L_134)


	//   ....[0]....
.L_134:
        /*004c*/ 	.word	0x00000070


	//   ....[1]....
        /*0050*/ 	.word	0x000005d0


	//   ....[2]....
        /*0054*/ 	.word	0x00000890


	//   ....[3]....
        /*0058*/ 	.word	0x00000aa0


	//   ....[4]....
        /*005c*/ 	.word	0x00000c20


	//----- nvinfo : EIATTR_CBANK_PARAM_SIZE
	.align		4
.L_135:
        /*0060*/ 	.byte	0x03, 0x19
        /*0062*/ 	.short	0x0018


	//----- nvinfo : EIATTR_PARAM_CBANK
	.align		4
        /*0064*/ 	.byte	0x04, 0x0a
        /*0066*/ 	.short	(.L_137 - .L_136)
	.align		4
.L_136:
        /*0068*/ 	.word	index@(.nv.constant0._ZN3lfs5tetra4cuda36_GLOBAL__N__ead9664e_4_k_cu_6b1f57bb17prefix_sum_kernelEPKiPim)
        /*006c*/ 	.short	0x0380
        /*006e*/ 	.short	0x0018


	//----- nvinfo : EIATTR_SW_WAR
	.align		4
.L_137:
        /*0070*/ 	.byte	0x04, 0x36
        /*0072*/ 	.short	(.L_139 - .L_138)
.L_138:
        /*0074*/ 	.word	0x00000008
.L_139:


//--------------------- .nv.info._ZN3lfs5tetra4cuda36_GLOBAL__N__ead9664e_4_k_cu_6b1f57bb32reconstruct_intersections_kernelEPKfPKlS4_S6_PKiS4_PfS9_S8_iii --------------------------
	.section	.nv.info._ZN3lfs5tetra4cuda36_GLOBAL__N__ead9664e_4_k_cu_6b1f57bb32reconstruct_intersections_kernelEPKfPKlS4_S6_PKiS4_PfS9_S8_iii,"",@"SHT_CUDA_INFO"
	.sectionflags	@""
	.align	4


	//----- nvinfo : EIATTR_CUDA_API_VERSION
	.align		4
        /*0000*/ 	.byte	0x04, 0x37
        /*0002*/ 	.short	(.L_141 - .L_140)
.L_140:
        /*0004*/ 	.word	0x00000082


	//----- nvinfo : EIATTR_KPARAM_INFO
	.align		4
.L_141:
        /*0008*/ 	.byte	0x04, 0x17
        /*000a*/ 	.short	(.L_143 - .L_142)
.L_142:
        /*000c*/ 	.word	0x00000000
        /*0010*/ 	.short	0x000b
        /*0012*/ 	.short	0x0050
        /*0014*/ 	.byte	0x00, 0xf0, 0x11, 0x00


	//----- nvinfo : EIATTR_KPARAM_INFO
	.align		4
.L_143:
        /*0018*/ 	.byte	0x04, 0x17
        /*001a*/ 	.short	(.L_145 - .L_144)
.L_144:
        /*001c*/ 	.word	0x00000000
        /*0020*/ 	.short	0x000a
        /*0022*/ 	.short	0x004c
        /*0024*/ 	.byte	0x00, 0xf0, 0x11, 0x00


	//----- nvinfo : EIATTR_KPARAM_INFO
	.align		4
.L_145:
        /*0028*/ 	.byte	0x04, 0x17
        /*002a*/ 	.short	(.L_147 - .L_146)
.L_146:
        /*002c*/ 	.word	0x00000000
        /*0030*/ 	.short	0x0009
        /*0032*/ 	.short	0x0048
        /*0034*/ 	.byte	0x00, 0xf0, 0x11, 0x00


	//----- nvinfo : EIATTR_KPARAM_INFO
	.align		4
.L_147:
        /*0038*/ 	.byte	0x04, 0x17
        /*003a*/ 	.short	(.L_149 - .L_148)
.L_148:
        /*003c*/ 	.word	0x00000000
        /*0040*/ 	.short	0x0008
        /*0042*/ 	.short	0x0040
        /*0044*/ 	.byte	0x00, 0xf5, 0x21, 0x00


	//----- nvinfo : EIATTR_KPARAM_INFO
	.align		4
.L_149:
        /*0048*/ 	.byte	0x04, 0x17
        /*004a*/ 	.short	(.L_151 - .L_150)
.L_150:
        /*004c*/ 	.word	0x00000000
        /*0050*/ 	.short	0x0007
        /*0052*/ 	.short	0x0038
        /*0054*/ 	.byte	0x00, 0xf5, 0x21, 0x00


	//----- nvinfo : EIATTR_KPARAM_INFO
	.align		4
.L_151:
        /*0058*/ 	.byte	0x04, 0x17
        /*005a*/ 	.short	(.L_153 - .L_152)
.L_152:
        /*005c*/ 	.word	0x00000000
        /*0060*/ 	.short	0x0006
        /*0062*/ 	.short	0x0030
        /*0064*/ 	.byte	0x00, 0xf5, 0x21, 0x00


	//----- nvinfo : EIATTR_KPARAM_INFO
	.align		4
.L_153:
        /*0068*/ 	.byte	0x04, 0x17
        /*006a*/ 	.short	(.L_155 - .L_154)
.L_154:
        /*006c*/ 	.word	0x00000000
        /*0070*/ 	.short	0x0005
        /*0072*/ 	.short	0x0028
        /*0074*/ 	.byte	0x00, 0xf5, 0x21, 0x00


	//----- nvinfo : EIATTR_KPARAM_INFO
	.align		4
.L_155:
        /*0078*/ 	.byte	0x04, 0x17
        /*007a*/ 	.short	(.L_157 - .L_156)
.L_156:
        /*007c*/ 	.word	0x00000000
        /*0080*/ 	.short	0x0004
        /*0082*/ 	.short	0x0020
        /*0084*/ 	.byte	0x00, 0xf5, 0x21, 0x00


	//----- nvinfo : EIATTR_KPARAM_INFO
	.align		4
.L_157:
        /*0088*/ 	.byte	0x04, 0x17
        /*008a*/ 	.short	(.L_159 - .L_158)
.L_158:
        /*008c*/ 	.word	0x00000000
        /*0090*/ 	.short	0x0003
        /*0092*/ 	.short	0x0018
        /*0094*/ 	.byte	0x00, 0xf5, 0x21, 0x00


	//----- nvinfo : EIATTR_KPARAM_INFO
	.align		4
.L_159:
        /*0098*/ 	.byte	0x04, 0x17
        /*009a*/ 	.short	(.L_161 - .L_160)
.L_160:
        /*009c*/ 	.word	0x00000000
        /*00a0*/ 	.short	0x0002
        /*00a2*/ 	.short	0x0010
        /*00a4*/ 	.byte	0x00, 0xf5, 0x21, 0x00


	//----- nvinfo : EIATTR_KPARAM_INFO
	.align		4
.L_161:
        /*00a8*/ 	.byte	0x04, 0x17
        /*00aa*/ 	.short	(.L_163 - .L_162)
.L_162:
        /*00ac*/ 	.word	0x00000000
        /*00b0*/ 	.short	0x0001
        /*00b2*/ 	.short	0x0008
        /*00b4*/ 	.byte	0x00, 0xf5, 0x21, 0x00


	//----- nvinfo : EIATTR_KPARAM_INFO
	.align		4
.L_163:
        /*00b8*/ 	.byte	0x04, 0x17
        /*00ba*/ 	.short	(.L_165 - .L_164)
.L_164:
        /*00bc*/ 	.word	0x00000000
        /*00c0*/ 	.short	0x0000
        /*00c2*/ 	.short	0x0000
        /*00c4*/ 	.byte	0x00, 0xf5, 0x21, 0x00


	//----- nvinfo : EIATTR_SPARSE_MMA_MASK
	.align		4
.L_165:
        /*00c8*/ 	.byte	0x03, 0x50
        /*00ca*/ 	.short	0x0000


	//----- nvinfo : EIATTR_MAXREG_COUNT
	.align		4
        /*00cc*/ 	.byte	0x03, 0x1b
        /*00ce*/ 	.short	0x00ff


	//----- nvinfo : EIATTR_MERCURY_ISA_VERSION
	.align		4
        /*00d0*/ 	.byte	0x03, 0x5f
        /*00d2*/ 	.short	0x0101


	//----- nvinfo : EIATTR_VRC_CTA_INIT_COUNT
	.align		4
        /*00d4*/ 	.byte	0x02, 0x4a
	.zero		1
	.zero		1


	//----- nvinfo : EIATTR_EXIT_INSTR_OFFSETS
	.align		4
        /*00d8*/ 	.byte	0x04, 0x1c
        /*00da*/ 	.short	(.L_167 - .L_166)


	//   ....[0]....
.L_166:
        /*00dc*/ 	.word	0x00000080


	//   ....[1]....
        /*00e0*/ 	.word	0x000000e0


	//   ....[2]....
        /*00e4*/ 	.word	0x00000190


	//   ....[3]....
        /*00e8*/ 	.word	0x000008e0


	//----- nvinfo : EIATTR_CRS_STACK_SIZE
	.align		4
.L_167:
        /*00ec*/ 	.byte	0x04, 0x1e
        /*00ee*/ 	.short	(.L_169 - .L_168)
.L_168:
        /*00f0*/ 	.word	0x00000000


	//----- nvinfo : EIATTR_CBANK_PARAM_SIZE
	.align		4
.L_169:
        /*00f4*/ 	.byte	0x03, 0x19
        /*00f6*/ 	.short	0x0054


	//----- nvinfo : EIATTR_PARAM_CBANK
	.align		4
        /*00f8*/ 	.byte	0x04, 0x0a
        /*00fa*/ 	.short	(.L_171 - .L_170)
	.align		4
.L_170:
        /*00fc*/ 	.word	index@(.nv.constant0._ZN3lfs5tetra4cuda36_GLOBAL__N__ead9664e_4_k_cu_6b1f57bb32reconstruct_intersections_kernelEPKfPKlS4_S6_PKiS4_PfS9_S8_iii)
        /*0100*/ 	.short	0x0380
        /*0102*/ 	.short	0x0054


	//----- nvinfo : EIATTR_SW_WAR
	.align		4
.L_171:
        /*0104*/ 	.byte	0x04, 0x36
        /*0106*/ 	.short	(.L_173 - .L_172)
.L_172:
        /*0108*/ 	.word	0x00000008
.L_173:


//--------------------- .nv.info._ZN3lfs5tetra4cuda36_GLOBAL__N__ead9664e_4_k_cu_6b1f57bb32accumulate_gradient_norms_kernelEPKfPfm --------------------------
	.section	.nv.info._ZN3lfs5tetra4cuda36_GLOBAL__N__ead9664e_4_k_cu_6b1f57bb32accumulate_gradient_norms_kernelEPKfPfm,"",@"SHT_CUDA_INFO"
	.sectionflags	@""
	.align	4


	//----- nvinfo : EIATTR_CUDA_API_VERSION
	.align		4
        /*0000*/ 	.byte	0x04, 0x37
        /*0002*/ 	.short	(.L_175 - .L_174)
.L_174:
        /*0004*/ 	.word	0x00000082


	//----- nvinfo : EIATTR_KPARAM_INFO
	.align		4
.L_175:
        /*0008*/ 	.byte	0x04, 0x17
        /*000a*/ 	.short	(.L_177 - .L_176)
.L_176:
        /*000c*/ 	.word	0x00000000
        /*0010*/ 	.short	0x0002
        /*0012*/ 	.short	0x0010
        /*0014*/ 	.byte	0x00, 0xf0, 0x21, 0x00


	//----- nvinfo : EIATTR_KPARAM_INFO
	.align		4
.L_177:
        /*0018*/ 	.byte	0x04, 0x17
        /*001a*/ 	.short	(.L_179 - .L_178)
.L_178:
        /*001c*/ 	.word	0x00000000
        /*0020*/ 	.short	0x0001
        /*0022*/ 	.short	0x0008
        /*0024*/ 	.byte	0x00, 0xf5, 0x21, 0x00


	//----- nvinfo : EIATTR_KPARAM_INFO
	.align		4
.L_179:
        /*0028*/ 	.byte	0x04, 0x17
        /*002a*/ 	.short	(.L_181 - .L_180)
.L_180:
        /*002c*/ 	.word	0x00000000
        /*0030*/ 	.short	0x0000
        /*0032*/ 	.short	0x0000
        /*0034*/ 	.byte	0x00, 0xf5, 0x21, 0x00


	//----- nvinfo : EIATTR_SPARSE_MMA_MASK
	.align		4
.L_181:
        /*0038*/ 	.byte	0x03, 0x50
        /*003a*/ 	.short	0x0000


	//----- nvinfo : EIATTR_MAXREG_COUNT
	.align		4
        /*003c*/ 	.byte	0x03, 0x1b
        /*003e*/ 	.short	0x00ff


	//----- nvinfo : EIATTR_MERCURY_ISA_VERSION
	.align		4
        /*0040*/ 	.byte	0x03, 0x5f
        /*0042*/ 	.short	0x0101


	//----- nvinfo : EIATTR_VRC_CTA_INIT_COUNT
	.align		4
        /*0044*/ 	.byte	0x02, 0x4a
	.zero		1
	.zero		1


	//----- nvinfo : EIATTR_EXIT_INSTR_OFFSETS
	.align		4
        /*0048*/ 	.byte	0x04, 0x1c
        /*004a*/ 	.short	(.L_183 - .L_182)


	//   ....[0]....
.L_182:
        /*004c*/ 	.word	0x00000090


	//   ....[1]....
        /*0050*/ 	.word	0x00000250


	//----- nvinfo : EIATTR_CRS_STACK_SIZE
	.align		4
.L_183:
        /*0054*/ 	.byte	0x04, 0x1e
        /*0056*/ 	.short	(.L_185 - .L_184)
.L_184:
        /*0058*/ 	.word	0x00000000


	//----- nvinfo : EIATTR_CBANK_PARAM_SIZE
	.align		4
.L_185:
        /*005c*/ 	.byte	0x03, 0x19
        /*005e*/ 	.short	0x0018


	//----- nvinfo : EIATTR_PARAM_CBANK
	.align		4
        /*0060*/ 	.byte	0x04, 0x0a
        /*0062*/ 	.short	(.L_187 - .L_186)
	.align		4
.L_186:
        /*0064*/ 	.word	index@(.nv.constant0._ZN3lfs5tetra4cuda36_GLOBAL__N__ead9664e_4_k_cu_6b1f57bb32accumulate_gradient_norms_kernelEPKfPfm)
        /*0068*/ 	.short	0x0380
        /*006a*/ 	.short	0x0018


	//----- nvinfo : EIATTR_SW_WAR
	.align		4
.L_187:
        /*006c*/ 	.byte	0x04, 0x36
        /*006e*/ 	.short	(.L_189 - .L_188)
.L_188:
        /*0070*/ 	.word	0x00000008
.L_189:


//--------------------- .nv.info._ZN3lfs5tetra4cuda36_GLOBAL__N__ead9664e_4_k_cu_6b1f57bb25compute_tet_bounds_kernelEPKlPKfPfm --------------------------
	.section	.nv.info._ZN3lfs5tetra4cuda36_GLOBAL__N__ead9664e_4_k_cu_6b1f57bb25compute_tet_bounds_kernelEPKlPKfPfm,"",@"SHT_CUDA_INFO"
	.sectionflags	@""
	.align	4


	//----- nvinfo : EIATTR_CUDA_API_VERSION
	.align		4
        /*0000*/ 	.byte	0x04, 0x37
        /*0002*/ 	.short	(.L_191 - .L_190)
.L_190:
        /*0004*/ 	.word	0x00000082


	//----- nvinfo : EIATTR_KPARAM_INFO
	.align		4
.L_191:
        /*0008*/ 	.byte	0x04, 0x17
        /*000a*/ 	.short	(.L_193 - .L_192)
.L_192:
        /*000c*/ 	.word	0x00000000
        /*0010*/ 	.short	0x0003
        /*0012*/ 	.short	0x0018
        /*0014*/ 	.byte	0x00, 0xf0, 0x21, 0x00


	//----- nvinfo : EIATTR_KPARAM_INFO
	.align		4
.L_193:
        /*0018*/ 	.byte	0x04, 0x17
        /*001a*/ 	.short	(.L_195 - .L_194)
.L_194:
        /*001c*/ 	.word	0x00000000
        /*0020*/ 	.short	0x0002
        /*0022*/ 	.short	0x0010
        /*0024*/ 	.byte	0x00, 0xf5, 0x21, 0x00


	//----- nvinfo : EIATTR_KPARAM_INFO
	.align		4
.L_195:
        /*0028*/ 	.byte	0x04, 0x17
        /*002a*/ 	.short	(.L_197 - .L_196)
.L_196:
        /*002c*/ 	.word	0x00000000
        /*0030*/ 	.short	0x0001
        /*0032*/ 	.short	0x0008
        /*0034*/ 	.byte	0x00, 0xf5, 0x21, 0x00


	//----- nvinfo : EIATTR_KPARAM_INFO
	.align		4
.L_197:
        /*0038*/ 	.byte	0x04, 0x17
        /*003a*/ 	.short	(.L_199 - .L_198)
.L_198:
        /*003c*/ 	.word	0x00000000
        /*0040*/ 	.short	0x0000
        /*0042*/ 	.short	0x0000
        /*0044*/ 	.byte	0x00, 0xf5, 0x21, 0x00


	//----- nvinfo : EIATTR_SPARSE_MMA_MASK
	.align		4
.L_199:
        /*0048*/ 	.byte	0x03, 0x50
        /*004a*/ 	.short	0x0000


	//----- nvinfo : EIATTR_MAXREG_COUNT
	.align		4
        /*004c*/ 	.byte	0x03, 0x1b
        /*004e*/ 	.short	0x00ff


	//----- nvinfo : EIATTR_MERCURY_ISA_VERSION
	.align		4
        /*0050*/ 	.byte	0x03, 0x5f
        /*0052*/ 	.short	0x0101


	//----- nvinfo : EIATTR_VRC_CTA_INIT_COUNT
	.align		4
        /*0054*/ 	.byte	0x02, 0x4a
	.zero		1
	.zero		1


	//----- nvinfo : EIATTR_EXIT_INSTR_OFFSETS
	.align		4
        /*0058*/ 	.byte	0x04, 0x1c
        /*005a*/ 	.short	(.L_201 - .L_200)


	//   ....[0]....
.L_200:
        /*005c*/ 	.word	0x00000090


	//   ....[1]....
        /*0060*/ 	.word	0x00000410


	//   ....[2]....
        /*0064*/ 	.word	0x000004a0


	//----- nvinfo : EIATTR_CRS_STACK_SIZE
	.align		4
.L_201:
        /*0068*/ 	.byte	0x04, 0x1e
        /*006a*/ 	.short	(.L_203 - .L_202)
.L_202:
        /*006c*/ 	.word	0x00000000


	//----- nvinfo : EIATTR_CBANK_PARAM_SIZE
	.align		4
.L_203:
        /*0070*/ 	.byte	0x03, 0x19
        /*0072*/ 	.short	0x0020


	//----- nvinfo : EIATTR_PARAM_CBANK
	.align		4
        /*0074*/ 	.byte	0x04, 0x0a
        /*0076*/ 	.short	(.L_205 - .L_204)
	.align		4
.L_204:
        /*0078*/ 	.word	index@(.nv.constant0._ZN3lfs5tetra4cuda36_GLOBAL__N__ead9664e_4_k_cu_6b1f57bb25compute_tet_bounds_kernelEPKlPKfPfm)
        /*007c*/ 	.short	0x0380
        /*007e*/ 	.short	0x0020


	//----- nvinfo : EIATTR_SW_WAR
	.align		4
.L_205:
        /*0080*/ 	.byte	0x04, 0x36
        /*0082*/ 	.short	(.L_207 - .L_206)
.L_206:
        /*0084*/ 	.word	0x00000008
.L_207:


//--------------------- .nv.info._ZN3lfs5tetra4cuda36_GLOBAL__N__ead9664e_4_k_cu_6b1f57bb23project_vertices_kernelEPKfS4_S4_S4_Pfmf --------------------------
	.section	.nv.info._ZN3lfs5tetra4cuda36_GLOBAL__N__ead9664e_4_k_cu_6b1f57bb23project_vertices_kernelEPKfS4_S4_S4_Pfmf,"",@"SHT_CUDA_INFO"
	.sectionflags	@""
	.align	4


	//----- nvinfo : EIATTR_CUDA_API_VERSION
	.align		4
        /*0000*/ 	.byte	0x04, 0x37
        /*0002*/ 	.short	(.L_209 - .L_208)
.L_208:
        /*0004*/ 	.word	0x00000082


	//----- nvinfo : EIATTR_KPARAM_INFO
	.align		4
.L_209:
        /*0008*/ 	.byte	0x04, 0x17
        /*000a*/ 	.short	(.L_211 - .L_210)
.L_210:
        /*000c*/ 	.word	0x00000000
        /*0010*/ 	.short	0x0006
        /*0012*/ 	.short	0x0030
        /*0014*/ 	.byte	0x00, 0xf0, 0x11, 0x00


	//----- nvinfo : EIATTR_KPARAM_INFO
	.align		4
.L_211:
        /*0018*/ 	.byte	0x04, 0x17
        /*001a*/ 	.short	(.L_213 - .L_212)
.L_212:
        /*001c*/ 	.word	0x00000000
        /*0020*/ 	.short	0x0005
        /*0022*/ 	.short	0x0028
        /*0024*/ 	.byte	0x00, 0xf0, 0x21, 0x00


	//----- nvinfo : EIATTR_KPARAM_INFO
	.align		4
.L_213:
        /*0028*/ 	.byte	0x04, 0x17
        /*002a*/ 	.short	(.L_215 - .L_214)
.L_214:
        /*002c*/ 	.word	0x00000000
        /*0030*/ 	.short	0x0004
        /*0032*/ 	.short	0x0020
        /*0034*/ 	.byte	0x00, 0xf5, 0x21, 0x00


	//----- nvinfo : EIATTR_KPARAM_INFO
	.align		4
.L_215:
        /*0038*/ 	.byte	0x04, 0x17
        /*003a*/ 	.short	(.L_217 - .L_216)
.L_216:
        /*003c*/ 	.word	0x00000000
        /*0040*/ 	.short	0x0003
        /*0042*/ 	.short	0x0018
        /*0044*/ 	.byte	0x00, 0xf5, 0x21, 0x00


	//----- nvinfo : EIATTR_KPARAM_INFO
	.align		4
.L_217:
        /*0048*/ 	.byte	0x04, 0x17
        /*004a*/ 	.short	(.L_219 - .L_218)
.L_218:
        /*004c*/ 	.word	0x00000000
        /*0050*/ 	.short	0x0002
        /*0052*/ 	.short	0x0010
        /*0054*/ 	.byte	0x00, 0xf5, 0x21, 0x00


	//----- nvinfo : EIATTR_KPARAM_INFO
	.align		4
.L_219:
        /*0058*/ 	.byte	0x04, 0x17
        /*005a*/ 	.short	(.L_221 - .L_220)
.L_220:
        /*005c*/ 	.word	0x00000000
        /*0060*/ 	.short	0x0001
        /*0062*/ 	.short	0x0008
        /*0064*/ 	.byte	0x00, 0xf5, 0x21, 0x00


	//----- nvinfo : EIATTR_KPARAM_INFO
	.align		4
.L_221:
        /*0068*/ 	.byte	0x04, 0x17
        /*006a*/ 	.short	(.L_223 - .L_222)
.L_222:
        /*006c*/ 	.word	0x00000000
        /*0070*/ 	.short	0x0000
        /*0072*/ 	.short	0x0000
        /*0074*/ 	.byte	0x00, 0xf5, 0x21, 0x00


	//----- nvinfo : EIATTR_SPARSE_MMA_MASK
	.align		4
.L_223:
        /*0078*/ 	.byte	0x03, 0x50
        /*007a*/ 	.short	0x0000


	//----- nvinfo : EIATTR_MAXREG_COUNT
	.align		4
        /*007c*/ 	.byte	0x03, 0x1b
        /*007e*/ 	.short	0x00ff


	//----- nvinfo : EIATTR_MERCURY_ISA_VERSION
	.align		4
        /*0080*/ 	.byte	0x03, 0x5f
        /*0082*/ 	.short	0x0101


	//----- nvinfo : EIATTR_VRC_CTA_INIT_COUNT
	.align		4
        /*0084*/ 	.byte	0x02, 0x4a
	.zero		1
	.zero		1


	//----- nvinfo : EIATTR_EXIT_INSTR_OFFSETS
	.align		4
        /*0088*/ 	.byte	0x04, 0x1c
        /*008a*/ 	.short	(.L_225 - .L_224)


	//   ....[0]....
.L_224:
        /*008c*/ 	.word	0x00000090


	//   ....[1]....
        /*0090*/ 	.word	0x000004b0


	//----- nvinfo : EIATTR_CRS_STACK_SIZE
	.align		4
.L_225:
        /*0094*/ 	.byte	0x04, 0x1e
        /*0096*/ 	.short	(.L_227 - .L_226)
.L_226:
        /*0098*/ 	.word	0x00000000


	//----- nvinfo : EIATTR_CBANK_PARAM_SIZE
	.align		4
.L_227:
        /*009c*/ 	.byte	0x03, 0x19
        /*009e*/ 	.short	0x0034


	//----- nvinfo : EIATTR_PARAM_CBANK
	.align		4
        /*00a0*/ 	.byte	0x04, 0x0a
        /*00a2*/ 	.short	(.L_229 - .L_228)
	.align		4
.L_228:
        /*00a4*/ 	.word	index@(.nv.constant0._ZN3lfs5tetra4cuda36_GLOBAL__N__ead9664e_4_k_cu_6b1f57bb23project_vertices_kernelEPKfS4_S4_S4_Pfmf)
        /*00a8*/ 	.short	0x0380
        /*00aa*/ 	.short	0x0034


	//----- nvinfo : EIATTR_SW_WAR
	.align		4
.L_229:
        /*00ac*/ 	.byte	0x04, 0x36
        /*00ae*/ 	.short	(.L_231 - .L_230)
.L_230:
        /*00b0*/ 	.word	0x00000008
.L_231:


//--------------------- .nv.info._ZN3lfs5tetra4cuda36_GLOBAL__N__ead9664e_4_k_cu_6b1f57bb25sort_intersections_kernelEPfPlS3_PKiiii --------------------------
	.section	.nv.info._ZN3lfs5tetra4cuda36_GLOBAL__N__ead9664e_4_k_cu_6b1f57bb25sort_intersections_kernelEPfPlS3_PKiiii,"",@"SHT_CUDA_INFO"
	.sectionflags	@""
	.align	4


	//----- nvinfo : EIATTR_CUDA_API_VERSION
	.align		4
        /*0000*/ 	.byte	0x04, 0x37
        /*0002*/ 	.short	(.L_233 - .L_232)
.L_232:
        /*0004*/ 	.word	0x00000082


	//----- nvinfo : EIATTR_KPARAM_INFO
	.align		4
.L_233:
        /*0008*/ 	.byte	0x04, 0x17
        /*000a*/ 	.short	(.L_235 - .L_234)
.L_234:
        /*000c*/ 	.word	0x00000000
        /*0010*/ 	.short	0x0006
        /*0012*/ 	.short	0x0028
        /*0014*/ 	.byte	0x00, 0xf0, 0x11, 0x00


	//----- nvinfo : EIATTR_KPARAM_INFO
	.align		4
.L_235:
        /*0018*/ 	.byte	0x04, 0x17
        /*001a*/ 	.short	(.L_237 - .L_236)
.L_236:
        /*001c*/ 	.word	0x00000000
        /*0020*/ 	.short	0x0005
        /*0022*/ 	.short	0x0024
        /*0024*/ 	.byte	0x00, 0xf0, 0x11, 0x00


	//----- nvinfo : EIATTR_KPARAM_INFO
	.align		4
.L_237:
        /*0028*/ 	.byte	0x04, 0x17
        /*002a*/ 	.short	(.L_239 - .L_238)
.L_238:
        /*002c*/ 	.word	0x00000000
        /*0030*/ 	.short	0x0004
        /*0032*/ 	.short	0x0020
        /*0034*/ 	.byte	0x00, 0xf0, 0x11, 0x00


	//----- nvinfo : EIATTR_KPARAM_INFO
	.align		4
.L_239:
        /*0038*/ 	.byte	0x04, 0x17
        /*003a*/ 	.short	(.L_241 - .L_240)
.L_240:
        /*003c*/ 	.word	0x00000000
        /*0040*/ 	.short	0x0003
        /*0042*/ 	.short	0x0018
        /*0044*/ 	.byte	0x00, 0xf5, 0x21, 0x00


	//----- nvinfo : EIATTR_KPARAM_INFO
	.align		4
.L_241:
        /*0048*/ 	.byte	0x04, 0x17
        /*004a*/ 	.short	(.L_243 - .L_242)
.L_242:
        /*004c*/ 	.word	0x00000000
        /*0050*/ 	.short	0x0002
        /*0052*/ 	.short	0x0010
        /*0054*/ 	.byte	0x00, 0xf5, 0x21, 0x00


	//----- nvinfo : EIATTR_KPARAM_INFO
	.align		4
.L_243:
        /*0058*/ 	.byte	0x04, 0x17
        /*005a*/ 	.short	(.L_245 - .L_244)
.L_244:
        /*005c*/ 	.word	0x00000000
        /*0060*/ 	.short	0x0001
        /*0062*/ 	.short	0x0008
        /*0064*/ 	.byte	0x00, 0xf5, 0x21, 0x00


	//----- nvinfo : EIATTR_KPARAM_INFO
	.align		4
.L_245:
        /*0068*/ 	.byte	0x04, 0x17
        /*006a*/ 	.short	(.L_247 - .L_246)
.L_246:
        /*006c*/ 	.word	0x00000000
        /*0070*/ 	.short	0x0000
        /*0072*/ 	.short	0x0000
        /*0074*/ 	.byte	0x00, 0xf5, 0x21, 0x00


	//----- nvinfo : EIATTR_SPARSE_MMA_MASK
	.align		4
.L_247:
        /*0078*/ 	.byte	0x03, 0x50
        /*007a*/ 	.short	0x0000


	//----- nvinfo : EIATTR_MAXREG_COUNT
	.align		4
        /*007c*/ 	.byte	0x03, 0x1b
        /*007e*/ 	.short	0x00ff


	//----- nvinfo : EIATTR_MERCURY_ISA_VERSION
	.align		4
        /*0080*/ 	.byte	0x03, 0x5f
        /*0082*/ 	.short	0x0101


	//----- nvinfo : EIATTR_VRC_CTA_INIT_COUNT
	.align		4
        /*0084*/ 	.byte	0x02, 0x4a
	.zero		1
	.zero		1


	//----- nvinfo : EIATTR_EXIT_INSTR_OFFSETS
	.align		4
        /*0088*/ 	.byte	0x04, 0x1c
        /*008a*/ 	.short	(.L_249 - .L_248)


	//   ....[0]....
.L_248:
        /*008c*/ 	.word	0x000000c0


	//   ....[1]....
        /*0090*/ 	.word	0x00000130


	//   ....[2]....
        /*0094*/ 	.word	0x000005e0


	//----- nvinfo : EIATTR_CRS_STACK_SIZE
	.align		4
.L_249:
        /*0098*/ 	.byte	0x04, 0x1e
        /*009a*/ 	.short	(.L_251 - .L_250)
.L_250:
        /*009c*/ 	.word	0x00000000


	//----- nvinfo : EIATTR_CBANK_PARAM_SIZE
	.align		4
.L_251:
        /*00a0*/ 	.byte	0x03, 0x19
        /*00a2*/ 	.short	0x002c


	//----- nvinfo : EIATTR_PARAM_CBANK
	.align		4
        /*00a4*/ 	.byte	0x04, 0x0a
        /*00a6*/ 	.short	(.L_253 - .L_252)
	.align		4
.L_252:
        /*00a8*/ 	.word	index@(.nv.constant0._ZN3lfs5tetra4cuda36_GLOBAL__N__ead9664e_4_k_cu_6b1f57bb25sort_intersections_kernelEPfPlS3_PKiiii)
        /*00ac*/ 	.short	0x0380
        /*00ae*/ 	.short	0x002c


	//----- nvinfo : EIATTR_SW_WAR
	.align		4
.L_253:
        /*00b0*/ 	.byte	0x04, 0x36
        /*00b2*/ 	.short	(.L_255 - .L_254)
.L_254:
        /*00b4*/ 	.word	0x00000008
.L_255:


//--------------------- .nv.info._ZN3lfs5tetra4cuda36_GLOBAL__N__ead9664e_4_k_cu_6b1f57bb27alpha_blend_backward_kernelEPKfS4_S4_PKiS4_S4_PfS7_iiif --------------------------
	.section	.nv.info._ZN3lfs5tetra4cuda36_GLOBAL__N__ead9664e_4_k_cu_6b1f57bb27alpha_blend_backward_kernelEPKfS4_S4_PKiS4_S4_PfS7_iiif,"",@"SHT_CUDA_INFO"
	.sectionflags	@""
	.align	4


	//----- nvinfo : EIATTR_CUDA_API_VERSION
	.align		4
        /*0000*/ 	.byte	0x04, 0x37
        /*0002*/ 	.short	(.L_257 - .L_256)
.L_256:
        /*0004*/ 	.word	0x00000082


	//----- nvinfo : EIATTR_KPARAM_INFO
	.align		4
.L_257:
        /*0008*/ 	.byte	0x04, 0x17
        /*000a*/ 	.short	(.L_259 - .L_258)
.L_258:
        /*000c*/ 	.word	0x00000000
        /*0010*/ 	.short	0x000b
        /*0012*/ 	.short	0x004c
        /*0014*/ 	.byte	0x00, 0xf0, 0x11, 0x00


	//----- nvinfo : EIATTR_KPARAM_INFO
	.align		4
.L_259:
        /*0018*/ 	.byte	0x04, 0x17
        /*001a*/ 	.short	(.L_261 - .L_260)
.L_260:
        /*001c*/ 	.word	0x00000000
        /*0020*/ 	.short	0x000a
        /*0022*/ 	.short	0x0048
        /*0024*/ 	.byte	0x00, 0xf0, 0x11, 0x00


	//----- nvinfo : EIATTR_KPARAM_INFO
	.align		4
.L_261:
        /*0028*/ 	.byte	0x04, 0x17
        /*002a*/ 	.short	(.L_263 - .L_262)
.L_262:
        /*002c*/ 	.word	0x00000000
        /*0030*/ 	.short	0x0009
        /*0032*/ 	.short	0x0044
        /*0034*/ 	.byte	0x00, 0xf0, 0x11, 0x00


	//----- nvinfo : EIATTR_KPARAM_INFO
	.align		4
.L_263:
        /*0038*/ 	.byte	0x04, 0x17
        /*003a*/ 	.short	(.L_265 - .L_264)
.L_264:
        /*003c*/ 	.word	0x00000000
        /*0040*/ 	.short	0x0008
        /*0042*/ 	.short	0x0040
        /*0044*/ 	.byte	0x00, 0xf0, 0x11, 0x00


	//----- nvinfo : EIATTR_KPARAM_INFO
	.align		4
.L_265:
        /*0048*/ 	.byte	0x04, 0x17
        /*004a*/ 	.short	(.L_267 - .L_266)
.L_266:
        /*004c*/ 	.word	0x00000000
        /*0050*/ 	.short	0x0007
        /*0052*/ 	.short	0x0038
        /*0054*/ 	.byte	0x00, 0xf5, 0x21, 0x00


	//----- nvinfo : EIATTR_KPARAM_INFO
	.align		4
.L_267:
        /*0058*/ 	.byte	0x04, 0x17
        /*005a*/ 	.short	(.L_269 - .L_268)
.L_268:
        /*005c*/ 	.word	0x00000000
        /*0060*/ 	.short	0x0006
        /*0062*/ 	.short	0x0030
        /*0064*/ 	.byte	0x00, 0xf5, 0x21, 0x00


	//----- nvinfo : EIATTR_KPARAM_INFO
	.align		4
.L_269:
        /*0068*/ 	.byte	0x04, 0x17
        /*006a*/ 	.short	(.L_271 - .L_270)
.L_270:
        /*006c*/ 	.word	0x00000000
        /*0070*/ 	.short	0x0005
        /*0072*/ 	.short	0x0028
        /*0074*/ 	.byte	0x00, 0xf5, 0x21, 0x00


	//----- nvinfo : EIATTR_KPARAM_INFO
	.align		4
.L_271:
        /*0078*/ 	.byte	0x04, 0x17
        /*007a*/ 	.short	(.L_273 - .L_272)
.L_272:
        /*007c*/ 	.word	0x00000000
        /*0080*/ 	.short	0x0004
        /*0082*/ 	.short	0x0020
        /*0084*/ 	.byte	0x00, 0xf5, 0x21, 0x00


	//----- nvinfo : EIATTR_KPARAM_INFO
	.align		4
.L_273:
        /*0088*/ 	.byte	0x04, 0x17
        /*008a*/ 	.short	(.L_275 - .L_274)
.L_274:
        /*008c*/ 	.word	0x00000000
        /*0090*/ 	.short	0x0003
        /*0092*/ 	.short	0x0018
        /*0094*/ 	.byte	0x00, 0xf5, 0x21, 0x00


	//----- nvinfo : EIATTR_KPARAM_INFO
	.align		4
.L_275:
        /*0098*/ 	.byte	0x04, 0x17
        /*009a*/ 	.short	(.L_277 - .L_276)
.L_276:
        /*009c*/ 	.word	0x00000000
        /*00a0*/ 	.short	0x0002
        /*00a2*/ 	.short	0x0010
        /*00a4*/ 	.byte	0x00, 0xf5, 0x21, 0x00


	//----- nvinfo : EIATTR_KPARAM_INFO
	.align		4
.L_277:
        /*00a8*/ 	.byte	0x04, 0x17
        /*00aa*/ 	.short	(.L_279 - .L_278)
.L_278:
        /*00ac*/ 	.word	0x00000000
        /*00b0*/ 	.short	0x0001
        /*00b2*/ 	.short	0x0008
        /*00b4*/ 	.byte	0x00, 0xf5, 0x21, 0x00


	//----- nvinfo : EIATTR_KPARAM_INFO
	.align		4
.L_279:
        /*00b8*/ 	.byte	0x04, 0x17
        /*00ba*/ 	.short	(.L_281 - .L_280)
.L_280:
        /*00bc*/ 	.word	0x00000000
        /*00c0*/ 	.short	0x0000
        /*00c2*/ 	.short	0x0000
        /*00c4*/ 	.byte	0x00, 0xf5, 0x21, 0x00


	//----- nvinfo : EIATTR_SPARSE_MMA_MASK
	.align		4
.L_281:
        /*00c8*/ 	.byte	0x03, 0x50
        /*00ca*/ 	.short	0x0000


	//----- nvinfo : EIATTR_MAXREG_COUNT
	.align		4
        /*00cc*/ 	.byte	0x03, 0x1b
        /*00ce*/ 	.short	0x00ff


	//----- nvinfo : EIATTR_MERCURY_ISA_VERSION
	.align		4
        /*00d0*/ 	.byte	0x03, 0x5f
        /*00d2*/ 	.short	0x0101


	//----- nvinfo : EIATTR_VRC_CTA_INIT_COUNT
	.align		4
        /*00d4*/ 	.byte	0x02, 0x4a
	.zero		1
	.zero		1


	//----- nvinfo : EIATTR_EXIT_INSTR_OFFSETS
	.align		4
        /*00d8*/ 	.byte	0x04, 0x1c
        /*00da*/ 	.short	(.L_283 - .L_282)


	//   ....[0]....
.L_282:
        /*00dc*/ 	.word	0x000000d0


	//   ....[1]....
        /*00e0*/ 	.word	0x00000150


	//   ....[2]....
        /*00e4*/ 	.word	0x000006e0


	//   ....[3]....
        /*00e8*/ 	.word	0x00000d30


	//----- nvinfo : EIATTR_CRS_STACK_SIZE
	.align		4
.L_283:
        /*00ec*/ 	.byte	0x04, 0x1e
        /*00ee*/ 	.short	(.L_285 - .L_284)
.L_284:
        /*00f0*/ 	.word	0x00000000


	//----- nvinfo : EIATTR_CBANK_PARAM_SIZE
	.align		4
.L_285:
        /*00f4*/ 	.byte	0x03, 0x19
        /*00f6*/ 	.short	0x0050


	//----- nvinfo : EIATTR_PARAM_CBANK
	.align		4
        /*00f8*/ 	.byte	0x04, 0x0a
        /*00fa*/ 	.short	(.L_287 - .L_286)
	.align		4
.L_286:
        /*00fc*/ 	.word	index@(.nv.constant0._ZN3lfs5tetra4cuda36_GLOBAL__N__ead9664e_4_k_cu_6b1f57bb27alpha_blend_backward_kernelEPKfS4_S4_PKiS4_S4_PfS7_iiif)
        /*0100*/ 	.short	0x0380
        /*0102*/ 	.short	0x0050


	//----- nvinfo : EIATTR_SW_WAR
	.align		4
.L_287:
        /*0104*/ 	.byte	0x04, 0x36
        /*0106*/ 	.short	(.L_289 - .L_288)
.L_288:
        /*0108*/ 	.word	0x00000008
.L_289:


//--------------------- .nv.info._ZN3lfs5tetra4cuda36_GLOBAL__N__ead9664e_4_k_cu_6b1f57bb18alpha_blend_kernelEPKfS4_S4_PKiS4_PfS7_iiifb --------------------------
	.section	.nv.info._ZN3lfs5tetra4cuda36_GLOBAL__N__ead9664e_4_k_cu_6b1f57bb18alpha_blend_kernelEPKfS4_S4_PKiS4_PfS7_iiifb,"",@"SHT_CUDA_INFO"
	.sectionflags	@""
	.align	4


	//----- nvinfo : EIATTR_CUDA_API_VERSION
	.align		4
        /*0000*/ 	.byte	0x04, 0x37
        /*0002*/ 	.short	(.L_291 - .L_290)
.L_290:
        /*0004*/ 	.word	0x00000082


	//----- nvinfo : EIATTR_KPARAM_INFO
	.align		4
.L_291:
        /*0008*/ 	.byte	0x04, 0x17
        /*000a*/ 	.short	(.L_293 - .L_292)
.L_292:
        /*000c*/ 	.word	0x00000000
        /*0010*/ 	.short	0x000b
        /*0012*/ 	.short	0x0048
        /*0014*/ 	.byte	0x00, 0xf0, 0x05, 0x00


	//----- nvinfo : EIATTR_KPARAM_INFO
	.align		4
.L_293:
        /*0018*/ 	.byte	0x04, 0x17
        /*001a*/ 	.short	(.L_295 - .L_294)
.L_294:
        /*001c*/ 	.word	0x00000000
        /*0020*/ 	.short	0x000a
        /*0022*/ 	.short	0x0044
        /*0024*/ 	.byte	0x00, 0xf0, 0x11, 0x00


	//----- nvinfo : EIATTR_KPARAM_INFO
	.align		4
.L_295:
        /*0028*/ 	.byte	0x04, 0x17
        /*002a*/ 	.short	(.L_297 - .L_296)
.L_296:
        /*002c*/ 	.word	0x00000000
        /*0030*/ 	.short	0x0009
        /*0032*/ 	.short	0x0040
        /*0034*/ 	.byte	0x00, 0xf0, 0x11, 0x00


	//----- nvinfo : EIATTR_KPARAM_INFO
	.align		4
.L_297:
        /*0038*/ 	.byte	0x04, 0x17
        /*003a*/ 	.short	(.L_299 - .L_298)
.L_298:
        /*003c*/ 	.word	0x00000000
        /*0040*/ 	.short	0x0008
        /*0042*/ 	.short	0x003c
        /*0044*/ 	.byte	0x00, 0xf0, 0x11, 0x00


	//----- nvinfo : EIATTR_KPARAM_INFO
	.align		4
.L_299:
        /*0048*/ 	.byte	0x04, 0x17
        /*004a*/ 	.short	(.L_301 - .L_300)
.L_300:
        /*004c*/ 	.word	0x00000000
        /*0050*/ 	.short	0x0007
        /*0052*/ 	.short	0x0038
        /*0054*/ 	.byte	0x00, 0xf0, 0x11, 0x00


	//----- nvinfo : EIATTR_KPARAM_INFO
	.align		4
.L_301:
        /*0058*/ 	.byte	0x04, 0x17
        /*005a*/ 	.short	(.L_303 - .L_302)
.L_302:
        /*005c*/ 	.word	0x00000000
        /*0060*/ 	.short	0x0006
        /*0062*/ 	.short	0x0030
        /*0064*/ 	.byte	0x00, 0xf5, 0x21, 0x00


	//----- nvinfo : EIATTR_KPARAM_INFO
	.align		4
.L_303:
        /*0068*/ 	.byte	0x04, 0x17
        /*006a*/ 	.short	(.L_305 - .L_304)
.L_304:
        /*006c*/ 	.word	0x00000000
        /*0070*/ 	.short	0x0005
        /*0072*/ 	.short	0x0028
        /*0074*/ 	.byte	0x00, 0xf5, 0x21, 0x00


	//----- nvinfo : EIATTR_KPARAM_INFO
	.align		4
.L_305:
        /*0078*/ 	.byte	0x04, 0x17
        /*007a*/ 	.short	(.L_307 - .L_306)
.L_306:
        /*007c*/ 	.word	0x00000000
        /*0080*/ 	.short	0x0004
        /*0082*/ 	.short	0x0020
        /*0084*/ 	.byte	0x00, 0xf5, 0x21, 0x00


	//----- nvinfo : EIATTR_KPARAM_INFO
	.align		4
.L_307:
        /*0088*/ 	.byte	0x04, 0x17
        /*008a*/ 	.short	(.L_309 - .L_308)
.L_308:
        /*008c*/ 	.word	0x00000000
        /*0090*/ 	.short	0x0003
        /*0092*/ 	.short	0x0018
        /*0094*/ 	.byte	0x00, 0xf5, 0x21, 0x00


	//----- nvinfo : EIATTR_KPARAM_INFO
	.align		4
.L_309:
        /*0098*/ 	.byte	0x04, 0x17
        /*009a*/ 	.short	(.L_311 - .L_310)
.L_310:
        /*009c*/ 	.word	0x00000000
        /*00a0*/ 	.short	0x0002
        /*00a2*/ 	.short	0x0010
        /*00a4*/ 	.byte	0x00, 0xf5, 0x21, 0x00


	//----- nvinfo : EIATTR_KPARAM_INFO
	.align		4
.L_311:
        /*00a8*/ 	.byte	0x04, 0x17
        /*00aa*/ 	.short	(.L_313 - .L_312)
.L_312:
        /*00ac*/ 	.word	0x00000000
        /*00b0*/ 	.short	0x0001
        /*00b2*/ 	.short	0x0008
        /*00b4*/ 	.byte	0x00, 0xf5, 0x21, 0x00


	//----- nvinfo : EIATTR_KPARAM_INFO
	.align		4
.L_313:
        /*00b8*/ 	.byte	0x04, 0x17
        /*00ba*/ 	.short	(.L_315 - .L_314)
.L_314:
        /*00bc*/ 	.word	0x00000000
        /*00c0*/ 	.short	0x0000
        /*00c2*/ 	.short	0x0000
        /*00c4*/ 	.byte	0x00, 0xf5, 0x21, 0x00


	//----- nvinfo : EIATTR_SPARSE_MMA_MASK
	.align		4
.L_315:
        /*00c8*/ 	.byte	0x03, 0x50
        /*00ca*/ 	.short	0x0000


	//----- nvinfo : EIATTR_MAXREG_COUNT
	.align		4
        /*00cc*/ 	.byte	0x03, 0x1b
        /*00ce*/ 	.short	0x00ff


	//----- nvinfo : EIATTR_MERCURY_ISA_VERSION
	.align		4
        /*00d0*/ 	.byte	0x03, 0x5f
        /*00d2*/ 	.short	0x0101


	//----- nvinfo : EIATTR_VRC_CTA_INIT_COUNT
	.align		4
        /*00d4*/ 	.byte	0x02, 0x4a
	.zero		1
	.zero		1


	//----- nvinfo : EIATTR_EXIT_INSTR_OFFSETS
	.align		4
        /*00d8*/ 	.byte	0x04, 0x1c
        /*00da*/ 	.short	(.L_317 - .L_316)


	//   ....[0]....
.L_316:
        /*00dc*/ 	.word	0x000000c0


	//   ....[1]....
        /*00e0*/ 	.word	0x000004b0


	//----- nvinfo : EIATTR_CRS_STACK_SIZE
	.align		4
.L_317:
        /*00e4*/ 	.byte	0x04, 0x1e
        /*00e6*/ 	.short	(.L_319 - .L_318)
.L_318:
        /*00e8*/ 	.word	0x00000000


	//----- nvinfo : EIATTR_CBANK_PARAM_SIZE
	.align		4
.L_319:
        /*00ec*/ 	.byte	0x03, 0x19
        /*00ee*/ 	.short	0x0049


	//----- nvinfo : EIATTR_PARAM_CBANK
	.align		4
        /*00f0*/ 	.byte	0x04, 0x0a
        /*00f2*/ 	.short	(.L_321 - .L_320)
	.align		4
.L_320:
        /*00f4*/ 	.word	index@(.nv.constant0._ZN3lfs5tetra4cuda36_GLOBAL__N__ead9664e_4_k_cu_6b1f57bb18alpha_blend_kernelEPKfS4_S4_PKiS4_PfS7_iiifb)
        /*00f8*/ 	.short	0x0380
        /*00fa*/ 	.short	0x0049


	//----- nvinfo : EIATTR_SW_WAR
	.align		4
.L_321:
        /*00fc*/ 	.byte	0x04, 0x36
        /*00fe*/ 	.short	(.L_323 - .L_322)
.L_322:
        /*0100*/ 	.word	0x00000008
.L_323:


//--------------------- .nv.callgraph             --------------------------
	.section	.nv.callgraph,"",@"SHT_CUDA_CALLGRAPH"
	.align	4
	.sectionentsize	8
	.align		4
        /*0000*/ 	.word	0x00000000
	.align		4
        /*0004*/ 	.word	0xffffffff
	.align		4
        /*0008*/ 	.word	0x00000000
	.align		4
        /*000c*/ 	.word	0xfffffffe
	.align		4
        /*0010*/ 	.word	0x00000000
	.align		4
        /*0014*/ 	.word	0xfffffffd
	.align		4
        /*0018*/ 	.word	0x00000000
	.align		4
        /*001c*/ 	.word	0xfffffffc


//--------------------- .text._ZN3lfs5tetra4cuda36_GLOBAL__N__ead9664e_4_k_cu_6b1f57bb23vertex_gradients_kernelEPKfS4_PKlS6_PKiS8_Pfiiim --------------------------
	.section	.text._ZN3lfs5tetra4cuda36_GLOBAL__N__ead9664e_4_k_cu_6b1f57bb23vertex_gradients_kernelEPKfS4_PKlS6_PKiS8_Pfiiim,"ax",@progbits
	.align	128
.text._ZN3lfs5tetra4cuda36_GLOBAL__N__ead9664e_4_k_cu_6b1f57bb23vertex_gradients_kernelEPKfS4_PKlS6_PKiS8_Pfiiim:
        .type           _ZN3lfs5tetra4cuda36_GLOBAL__N__ead9664e_4_k_cu_6b1f57bb23vertex_gradients_kernelEPKfS4_PKlS6_PKiS8_Pfiiim,@function
        .size           _ZN3lfs5tetra4cuda36_GLOBAL__N__ead9664e_4_k_cu_6b1f57bb23vertex_gradients_kernelEPKfS4_PKlS6_PKiS8_Pfiiim,(.L_x_79 - _ZN3lfs5tetra4cuda36_GLOBAL__N__ead9664e_4_k_cu_6b1f57bb23vertex_gradients_kernelEPKfS4_PKlS6_PKiS8_Pfiiim)
        .other          _ZN3lfs5tetra4cuda36_GLOBAL__N__ead9664e_4_k_cu_6b1f57bb23vertex_gradients_kernelEPKfS4_PKlS6_PKiS8_Pfiiim,@"STO_CUDA_ENTRY STV_DEFAULT"
_ZN3lfs5tetra4cuda36_GLOBAL__N__ead9664e_4_k_cu_6b1f57bb23vertex_gradients_kernelEPKfS4_PKlS6_PKiS8_Pfiiim:
[----:B------:R-:W-:Y:S01]  /*0000*/  LDC R1, c[0x0][0x37c] ;  /* 0x0000df00ff017b82 */ /* 0x000fe20000000800 */
[----:B------:R-:W0:Y:S07]  /*0010*/  S2R R0, SR_TID.X ;  /* 0x0000000000007919 */ /* 0x000e2e0000002100 */
[----:B------:R-:W0:Y:S01]  /*0020*/  S2UR UR6, SR_CTAID.X ;  /* 0x00000000000679c3 */ /* 0x000e220000002500 */
[----:B------:R-:W1:Y:S07]  /*0030*/  LDCU.64 UR4, c[0x0][0x3b8] ;  /* 0x00007700ff0477ac */ /* 0x000e6e0008000a00 */
[----:B------:R-:W0:Y:S01]  /*0040*/  LDC R5, c[0x0][0x360] ;  /* 0x0000d800ff057b82 */ /* 0x000e220000000800 */
[----:B-1----:R-:W-:Y:S01]  /*0050*/  UIMAD UR4, UR5, UR4, URZ ;  /* 0x00000004050472a4 */ /* 0x002fe2000f8e02ff */
[----:B0-----:R-:W-:-:S05]  /*0060*/  IMAD R5, R5, UR6, R0 ;  /* 0x0000000605057c24 */ /* 0x001fca000f8e0200 */
[----:B------:R-:W-:-:S13]  /*0070*/  ISETP.GE.AND P0, PT, R5, UR4, PT ;  /* 0x0000000405007c0c */ /* 0x000fda000bf06270 */
[----:B------:R-:W-:Y:S05]  /*0080*/  @P0 EXIT ;  /* 0x000000000000094d */ /* 0x000fea0003800000 */
[----:B------:R-:W0:Y:S01]  /*0090*/  LDC.64 R2, c[0x0][0x3a0] ;  /* 0x0000e800ff027b82 */ /* 0x000e220000000a00 */
[----:B------:R-:W1:Y:S01]  /*00a0*/  LDCU.64 UR4, c[0x0][0x358] ;  /* 0x00006b00ff0477ac */ /* 0x000e620008000a00 */
[----:B0-----:R-:W-:-:S05]  /*00b0*/  IMAD.WIDE R2, R5, 0x4, R2 ;  /* 0x0000000405027825 */ /* 0x001fca00078e0202 */
[----:B-1----:R-:W2:Y:S02]  /*00c0*/  LDG.E.CONSTANT R4, desc[UR4][R2.64] ;  /* 0x0000000402047981 */ /* 0x002ea4000c1e9900 */
[----:B--2---:R-:W-:-:S13]  /*00d0*/  ISETP.NE.AND P0, PT, R4, RZ, PT ;  /* 0x000000ff0400720c */ /* 0x004fda0003f05270 */
[----:B------:R-:W-:Y:S05]  /*00e0*/  @!P0 EXIT ;  /* 0x000000000000894d */ /* 0x000fea0003800000 */
[----:B------:R-:W-:Y:S01]  /*00f0*/  ISETP.GE.AND P0, PT, R5, 0x1, PT ;  /* 0x000000010500780c */ /* 0x000fe20003f06270 */
[----:B------:R-:W-:Y:S01]  /*0100*/  BSSY.RECONVERGENT B0, `(.L_x_0) ;  /* 0x0000008000007945 */ /* 0x000fe20003800200 */
[----:B------:R-:W-:Y:S01]  /*0110*/  HFMA2 R2, -RZ, RZ, 0, 0 ;  /* 0x00000000ff027431 */ /* 0x000fe200000001ff */
[----:B------:R-:W-:-:S10]  /*0120*/  ISETP.GE.AND P1, PT, R4, 0x1, PT ;  /* 0x000000010400780c */ /* 0x000fd40003f26270 */
[----:B------:R-:W-:Y:S05]  /*0130*/  @!P0 BRA `(.L_x_1) ;  /* 0x0000000000108947 */ /* 0x000fea0003800000 */
[----:B------:R-:W0:Y:S01]  /*0140*/  LDC.64 R2, c[0x0][0x3a8] ;  /* 0x0000ea00ff027b82 */ /* 0x000e220000000a00 */
[----:B------:R-:W-:-:S05]  /*0150*/  IADD3 R7, PT, PT, R5, -0x1, RZ ;  /* 0xffffffff05077810 */ /* 0x000fca0007ffe0ff */
[----:B0-----:R-:W-:-:S06]  /*0160*/  IMAD.WIDE.U32 R2, R7, 0x4, R2 ;  /* 0x0000000407027825 */ /* 0x001fcc00078e0002 */
[----:B------:R0:W5:Y:S02]  /*0170*/  LDG.E.CONSTANT R2, desc[UR4][R2.64] ;  /* 0x0000000402027981 */ /* 0x000164000c1e9900 */
.L_x_1:
[----:B------:R-:W-:Y:S05]  /*0180*/  BSYNC.RECONVERGENT B0 ;  /* 0x0000000000007941 */ /* 0x000fea0003800200 */
.L_x_0:
[----:B------:R-:W-:Y:S05]  /*0190*/  @!P1 EXIT ;  /* 0x000000000000994d */ /* 0x000fea0003800000 */
[----:B------:R-:W1:Y:S01]  /*01a0*/  LDCU UR6, c[0x0][0x3c0] ;  /* 0x00007800ff0677ac */ /* 0x000e620008000800 */
[----:B------:R-:W2:Y:S01]  /*01b0*/  LDC.64 R22, c[0x0][0x3b0] ;  /* 0x0000ec00ff167b82 */ /* 0x000ea20000000a00 */
[----:B0-----:R-:W-:Y:S01]  /*01c0*/  IMAD.MOV R3, RZ, RZ, -R4 ;  /* 0x000000ffff037224 */ /* 0x001fe200078e0a04 */
[----:B-----5:R-:W-:Y:S01]  /*01d0*/  SHF.L.U32 R2, R2, 0x2, RZ ;  /* 0x0000000202027819 */ /* 0x020fe200000006ff */
[----:B------:R-:W0:Y:S05]  /*01e0*/  LDCU.64 UR8, c[0x0][0x398] ;  /* 0x00007300ff0877ac */ /* 0x000e2a0008000a00 */
[----:B------:R-:W3:Y:S08]  /*01f0*/  LDC.64 R20, c[0x0][0x390] ;  /* 0x0000e400ff147b82 */ /* 0x000ef00000000a00 */
[----:B------:R-:W4:Y:S01]  /*0200*/  LDC.64 R18, c[0x0][0x3c8] ;  /* 0x0000f200ff127b82 */ /* 0x000f220000000a00 */
[----:B-1----:R-:W-:-:S05]  /*0210*/  IMAD R0, R5, UR6, RZ ;  /* 0x0000000605007c24 */ /* 0x002fca000f8e02ff */
[----:B0-----:R-:W-:-:S07]  /*0220*/  SHF.L.U32 R4, R0, 0x2, RZ ;  /* 0x0000000200047819 */ /* 0x001fce00000006ff */
.L_x_10:
[----:B---3-5:R-:W-:-:S06]  /*0230*/  IMAD.WIDE R6, R0, 0x8, R20 ;  /* 0x0000000800067825 */ /* 0x028fcc00078e0214 */
[----:B------:R-:W3:Y:S01]  /*0240*/  LDG.E.64.CONSTANT R6, desc[UR4][R6.64] ;  /* 0x0000000406067981 */ /* 0x000ee2000c1e9b00 */
[----:B------:R-:W-:Y:S01]  /*0250*/  IADD3 R3, PT, PT, R3, 0x1, RZ ;  /* 0x0000000103037810 */ /* 0x000fe20007ffe0ff */
[----:B------:R-:W-:Y:S03]  /*0260*/  BSSY.RECONVERGENT B0, `(.L_x_2) ;  /* 0x000004f000007945 */ /* 0x000fe60003800200 */
[----:B------:R-:W-:Y:S02]  /*0270*/  ISETP.NE.AND P4, PT, R3, RZ, PT ;  /* 0x000000ff0300720c */ /* 0x000fe40003f85270 */
[----:B---3--:R-:W-:-:S13]  /*0280*/  ISETP.GE.AND P0, PT, R7, RZ, PT ;  /* 0x000000ff0700720c */ /* 0x008fda0003f06270 */
[----:B012---:R-:W-:Y:S05]  /*0290*/  @!P0 BRA `(.L_x_3) ;  /* 0x00000004002c8947 */ /* 0x007fea0003800000 */
[C---:B------:R-:W-:Y:S01]  /*02a0*/  LEA R10, P0, R6.reuse, UR8, 0x5 ;  /* 0x00000008060a7c11 */ /* 0x040fe2000f8028ff */
[----:B------:R-:W0:Y:S03]  /*02b0*/  LDC.64 R24, c[0x0][0x380] ;  /* 0x0000e000ff187b82 */ /* 0x000e260000000a00 */
[----:B------:R-:W-:-:S05]  /*02c0*/  LEA.HI.X R11, R6, UR9, R7, 0x5, P0 ;  /* 0x00000009060b7c11 */ /* 0x000fca00080f2c07 */
[----:B------:R-:W1:Y:S01]  /*02d0*/  LDC.64 R8, c[0x0][0x388] ;  /* 0x0000e200ff087b82 */ /* 0x000e620000000a00 */
[----:B------:R-:W4:Y:S04]  /*02e0*/  LDG.E.64.CONSTANT R16, desc[UR4][R10.64] ;  /* 0x000000040a107981 */ /* 0x000f28000c1e9b00 */
[----:B------:R-:W3:Y:S04]  /*02f0*/  LDG.E.64.CONSTANT R14, desc[UR4][R10.64+0x8] ;  /* 0x000008040a0e7981 */ /* 0x000ee8000c1e9b00 */
[----:B------:R-:W2:Y:S04]  /*0300*/  LDG.E.64.CONSTANT R12, desc[UR4][R10.64+0x10] ;  /* 0x000010040a0c7981 */ /* 0x000ea8000c1e9b00 */
[----:B------:R-:W2:Y:S01]  /*0310*/  LDG.E.64.CONSTANT R10, desc[UR4][R10.64+0x18] ;  /* 0x000018040a0a7981 */ /* 0x000ea2000c1e9b00 */
[----:B0-----:R-:W-:-:S04]  /*0320*/  IMAD.WIDE R24, R2, 0x4, R24 ;  /* 0x0000000402187825 */ /* 0x001fc800078e0218 */
[----:B-1----:R-:W-:Y:S01]  /*0330*/  IMAD.WIDE R8, R4, 0x4, R8 ;  /* 0x0000000404087825 */ /* 0x002fe200078e0208 */
[----:B------:R0:W5:Y:S04]  /*0340*/  LDG.E.CONSTANT R5, desc[UR4][R24.64] ;  /* 0x0000000418057981 */ /* 0x000168000c1e9900 */
[----:B------:R0:W5:Y:S04]  /*0350*/  LDG.E.CONSTANT R6, desc[UR4][R24.64+0x4] ;  /* 0x0000040418067981 */ /* 0x000168000c1e9900 */
[----:B------:R0:W5:Y:S04]  /*0360*/  LDG.E.CONSTANT R7, desc[UR4][R24.64+0x8] ;  /* 0x0000080418077981 */ /* 0x000168000c1e9900 */
[----:B------:R0:W5:Y:S04]  /*0370*/  LDG.E.CONSTANT R26, desc[UR4][R8.64+0x8] ;  /* 0x00000804081a7981 */ /* 0x000168000c1e9900 */
[----:B------:R0:W5:Y:S04]  /*0380*/  LDG.E.CONSTANT R28, desc[UR4][R8.64+0xc] ;  /* 0x00000c04081c7981 */ /* 0x000168000c1e9900 */
[----:B------:R0:W5:Y:S01]  /*0390*/  LDG.E.CONSTANT R24, desc[UR4][R8.64+0x4] ;  /* 0x0000040408187981 */ /* 0x000162000c1e9900 */
[----:B------:R-:W-:Y:S01]  /*03a0*/  BSSY.RECONVERGENT B1, `(.L_x_4) ;  /* 0x0000018000017945 */ /* 0x000fe20003800200 */
[----:B----4-:R-:W-:-:S04]  /*03b0*/  ISETP.GE.U32.AND P3, PT, R16, R18, PT ;  /* 0x000000121000720c */ /* 0x010fc80003f66070 */
[----:B------:R-:W-:-:S04]  /*03c0*/  ISETP.GE.AND.EX P3, PT, R17, R19, PT, P3 ;  /* 0x000000131100720c */ /* 0x000fc80003f66330 */
[----:B------:R-:W-:Y:S02]  /*03d0*/  ISETP.LT.OR P3, PT, R17, RZ, P3 ;  /* 0x000000ff1100720c */ /* 0x000fe40001f61670 */
[-C--:B---3--:R-:W-:Y:S02]  /*03e0*/  ISETP.GE.U32.AND P2, PT, R14, R18.reuse, PT ;  /* 0x000000120e00720c */ /* 0x088fe40003f46070 */
[-C--:B--2---:R-:W-:Y:S02]  /*03f0*/  ISETP.GE.U32.AND P0, PT, R12, R18.reuse, PT ;  /* 0x000000120c00720c */ /* 0x084fe40003f06070 */
[-C--:B------:R-:W-:Y:S02]  /*0400*/  ISETP.GE.AND.EX P2, PT, R15, R19.reuse, PT, P2 ;  /* 0x000000130f00720c */ /* 0x080fe40003f46320 */
[----:B------:R-:W-:Y:S02]  /*0410*/  ISETP.GE.U32.AND P1, PT, R10, R18, PT ;  /* 0x000000120a00720c */ /* 0x000fe40003f26070 */
[----:B------:R-:W-:-:S02]  /*0420*/  ISETP.GE.AND.EX P0, PT, R13, R19, PT, P0 ;  /* 0x000000130d00720c */ /* 0x000fc40003f06300 */
[----:B------:R-:W-:Y:S02]  /*0430*/  ISETP.GE.AND.EX P1, PT, R11, R19, PT, P1 ;  /* 0x000000130b00720c */ /* 0x000fe40003f26310 */
[----:B------:R-:W-:Y:S02]  /*0440*/  ISETP.LT.OR P2, PT, R15, RZ, P2 ;  /* 0x000000ff0f00720c */ /* 0x000fe40001741670 */
[----:B------:R-:W-:Y:S02]  /*0450*/  ISETP.LT.OR P0, PT, R13, RZ, P0 ;  /* 0x000000ff0d00720c */ /* 0x000fe40000701670 */
[----:B------:R-:W-:Y:S01]  /*0460*/  ISETP.LT.OR P1, PT, R11, RZ, P1 ;  /* 0x000000ff0b00720c */ /* 0x000fe20000f21670 */
[----:B0-----:R-:W-:-:S12]  /*0470*/  @P3 BRA `(.L_x_5) ;  /* 0x0000000000283947 */ /* 0x001fd80003800000 */
[----:B------:R-:W2:Y:S01]  /*0480*/  LDG.E.CONSTANT R8, desc[UR4][R8.64] ;  /* 0x0000000408087981 */ /* 0x000ea2000c1e9900 */
[----:B------:R-:W-:Y:S02]  /*0490*/  IMAD R25, R17, 0xc, RZ ;  /* 0x0000000c11197824 */ /* 0x000fe400078e02ff */
[----:B------:R-:W-:-:S04]  /*04a0*/  IMAD.WIDE.U32 R16, R16, 0xc, R22 ;  /* 0x0000000c10107825 */ /* 0x000fc800078e0016 */
[----:B------:R-:W-:Y:S02]  /*04b0*/  IMAD.IADD R17, R17, 0x1, R25 ;  /* 0x0000000111117824 */ /* 0x000fe400078e0219 */
[-C--:B--2--5:R-:W-:Y:S01]  /*04c0*/  FMUL R25, R5, R8.reuse ;  /* 0x0000000805197220 */ /* 0x0a4fe20000400000 */
[-C--:B------:R-:W-:Y:S01]  /*04d0*/  FMUL R27, R6, R8.reuse ;  /* 0x00000008061b7220 */ /* 0x080fe20000400000 */
[----:B------:R-:W-:-:S03]  /*04e0*/  FMUL R29, R7, R8 ;  /* 0x00000008071d7220 */ /* 0x000fc60000400000 */
[----:B------:R0:W-:Y:S04]  /*04f0*/  REDG.E.ADD.F32.FTZ.RN.STRONG.GPU desc[UR4][R16.64], R25 ;  /* 0x00000019100079a6 */ /* 0x0001e8000c12f304 */
[----:B------:R0:W-:Y:S04]  /*0500*/  REDG.E.ADD.F32.FTZ.RN.STRONG.GPU desc[UR4][R16.64+0x4], R27 ;  /* 0x0000041b100079a6 */ /* 0x0001e8000c12f304 */
[----:B------:R0:W-:Y:S02]  /*0510*/  REDG.E.ADD.F32.FTZ.RN.STRONG.GPU desc[UR4][R16.64+0x8], R29 ;  /* 0x0000081d100079a6 */ /* 0x0001e4000c12f304 */
.L_x_5:
[----:B------:R-:W-:Y:S05]  /*0520*/  BSYNC.RECONVERGENT B1 ;  /* 0x0000000000017941 */ /* 0x000fea0003800200 */
.L_x_4:
[----:B------:R-:W-:Y:S04]  /*0530*/  BSSY.RECONVERGENT B1, `(.L_x_6) ;  /* 0x000000b000017945 */ /* 0x000fe80003800200 */
[----:B------:R-:W-:Y:S05]  /*0540*/  @P2 BRA `(.L_x_7) ;  /* 0x0000000000242947 */ /* 0x000fea0003800000 */
[----:B------:R-:W-:Y:S02]  /*0550*/  IMAD R9, R15, 0xc, RZ ;  /* 0x0000000c0f097824 */ /* 0x000fe400078e02ff */
[----:B0----5:R-:W-:Y:S01]  /*0560*/  FMUL R17, R24, R6 ;  /* 0x0000000618117220 */ /* 0x021fe20000400000 */
[----:B------:R-:W-:-:S04]  /*0570*/  IMAD.WIDE.U32 R14, R14, 0xc, R22 ;  /* 0x0000000c0e0e7825 */ /* 0x000fc800078e0016 */
[C---:B------:R-:W-:Y:S01]  /*0580*/  FMUL R25, R24.reuse, R7 ;  /* 0x0000000718197220 */ /* 0x040fe20000400000 */
[----:B------:R-:W-:Y:S01]  /*0590*/  IADD3 R15, PT, PT, R15, R9, RZ ;  /* 0x000000090f0f7210 */ /* 0x000fe20007ffe0ff */
[----:B------:R-:W-:-:S05]  /*05a0*/  FMUL R9, R24, R5 ;  /* 0x0000000518097220 */ /* 0x000fca0000400000 */
[----:B------:R1:W-:Y:S04]  /*05b0*/  REDG.E.ADD.F32.FTZ.RN.STRONG.GPU desc[UR4][R14.64], R9 ;  /* 0x000000090e0079a6 */ /* 0x0003e8000c12f304 */
[----:B------:R1:W-:Y:S04]  /*05c0*/  REDG.E.ADD.F32.FTZ.RN.STRONG.GPU desc[UR4][R14.64+0x4], R17 ;  /* 0x000004110e0079a6 */ /* 0x0003e8000c12f304 */
[----:B------:R1:W-:Y:S02]  /*05d0*/  REDG.E.ADD.F32.FTZ.RN.STRONG.GPU desc[UR4][R14.64+0x8], R25 ;  /* 0x000008190e0079a6 */ /* 0x0003e4000c12f304 */
.L_x_7:
[----:B------:R-:W-:Y:S05]  /*05e0*/  BSYNC.RECONVERGENT B1 ;  /* 0x0000000000017941 */ /* 0x000fea0003800200 */
.L_x_6:
[----:B------:R-:W-:Y:S04]  /*05f0*/  BSSY.RECONVERGENT B1, `(.L_x_8) ;  /* 0x000000b000017945 */ /* 0x000fe80003800200 */
[----:B------:R-:W-:Y:S05]  /*0600*/  @P0 BRA `(.L_x_9) ;  /* 0x0000000000240947 */ /* 0x000fea0003800000 */
[----:B------:R-:W-:Y:S02]  /*0610*/  IMAD R13, R13, 0xc, RZ ;  /* 0x0000000c0d0d7824 */ /* 0x000fe400078e02ff */
[----:B-1---5:R-:W-:Y:S01]  /*0620*/  FMUL R15, R26, R6 ;  /* 0x000000061a0f7220 */ /* 0x022fe20000400000 */
[----:B------:R-:W-:-:S04]  /*0630*/  IMAD.WIDE.U32 R8, R12, 0xc, R22 ;  /* 0x0000000c0c087825 */ /* 0x000fc800078e0016 */
[C---:B0-----:R-:W-:Y:S01]  /*0640*/  FMUL R17, R26.reuse, R7 ;  /* 0x000000071a117220 */ /* 0x041fe20000400000 */
[----:B------:R-:W-:Y:S01]  /*0650*/  IADD3 R9, PT, PT, R9, R13, RZ ;  /* 0x0000000d09097210 */ /* 0x000fe20007ffe0ff */
[----:B------:R-:W-:-:S05]  /*0660*/  FMUL R13, R26, R5 ;  /* 0x000000051a0d7220 */ /* 0x000fca0000400000 */
[----:B------:R2:W-:Y:S04]  /*0670*/  REDG.E.ADD.F32.FTZ.RN.STRONG.GPU desc[UR4][R8.64], R13 ;  /* 0x0000000d080079a6 */ /* 0x0005e8000c12f304 */
[----:B------:R2:W-:Y:S04]  /*0680*/  REDG.E.ADD.F32.FTZ.RN.STRONG.GPU desc[UR4][R8.64+0x4], R15 ;  /* 0x0000040f080079a6 */ /* 0x0005e8000c12f304 */
[----:B------:R2:W-:Y:S02]  /*0690*/  REDG.E.ADD.F32.FTZ.RN.STRONG.GPU desc[UR4][R8.64+0x8], R17 ;  /* 0x00000811080079a6 */ /* 0x0005e4000c12f304 */
.L_x_9:
[----:B------:R-:W-:Y:S05]  /*06a0*/  BSYNC.RECONVERGENT B1 ;  /* 0x0000000000017941 */ /* 0x000fea0003800200 */
.L_x_8:
[----:B------:R-:W-:Y:S05]  /*06b0*/  @P1 BRA `(.L_x_3) ;  /* 0x0000000000241947 */ /* 0x000fea0003800000 */
[----:B------:R-:W-:Y:S02]  /*06c0*/  IMAD R11, R11, 0xc, RZ ;  /* 0x0000000c0b0b7824 */ /* 0x000fe400078e02ff */
[----:B-----5:R-:W-:Y:S01]  /*06d0*/  FMUL R5, R28, R5 ;  /* 0x000000051c057220 */ /* 0x020fe20000400000 */
[----:B-12---:R-:W-:-:S04]  /*06e0*/  IMAD.WIDE.U32 R8, R10, 0xc, R22 ;  /* 0x0000000c0a087825 */ /* 0x006fc800078e0016 */
[C---:B------:R-:W-:Y:S01]  /*06f0*/  FMUL R7, R28.reuse, R7 ;  /* 0x000000071c077220 */ /* 0x040fe20000400000 */
[----:B------:R-:W-:Y:S02]  /*0700*/  IMAD.IADD R9, R9, 0x1, R11 ;  /* 0x0000000109097824 */ /* 0x000fe400078e020b */
[----:B------:R-:W-:-:S03]  /*0710*/  FMUL R11, R28, R6 ;  /* 0x000000061c0b7220 */ /* 0x000fc60000400000 */
[----:B------:R3:W-:Y:S04]  /*0720*/  REDG.E.ADD.F32.FTZ.RN.STRONG.GPU desc[UR4][R8.64], R5 ;  /* 0x00000005080079a6 */ /* 0x0007e8000c12f304 */
[----:B------:R3:W-:Y:S04]  /*0730*/  REDG.E.ADD.F32.FTZ.RN.STRONG.GPU desc[UR4][R8.64+0x4], R11 ;  /* 0x0000040b080079a6 */ /* 0x0007e8000c12f304 */
[----:B------:R3:W-:Y:S02]  /*0740*/  REDG.E.ADD.F32.FTZ.RN.STRONG.GPU desc[UR4][R8.64+0x8], R7 ;  /* 0x00000807080079a6 */ /* 0x0007e4000c12f304 */
.L_x_3:
[----:B------:R-:W-:Y:S05]  /*0750*/  BSYNC.RECONVERGENT B0 ;  /* 0x0000000000007941 */ /* 0x000fea0003800200 */
.L_x_2:
[----:B------:R-:W-:Y:S02]  /*0760*/  IADD3 R2, PT, PT, R2, 0x4, RZ ;  /* 0x0000000402027810 */ /* 0x000fe40007ffe0ff */
[----:B------:R-:W-:Y:S02]  /*0770*/  IADD3 R4, PT, PT, R4, 0x4, RZ ;  /* 0x0000000404047810 */ /* 0x000fe40007ffe0ff */
[----:B------:R-:W-:Y:S01]  /*0780*/  IADD3 R0, PT, PT, R0, 0x1, RZ ;  /* 0x0000000100007810 */ /* 0x000fe20007ffe0ff */
[----:B------:R-:W-:Y:S06]  /*0790*/  @P4 BRA `(.L_x_10) ;  /* 0xfffffff800a44947 */ /* 0x000fec000383ffff */
[----:B------:R-:W-:Y:S05]  /*07a0*/  EXIT ;  /* 0x000000000000794d */ /* 0x000fea0003800000 */
.L_x_11:
[----:B------:R-:W-:-:S00]  /*07b0*/  BRA `(.L_x_11) ;  /* 0xfffffffc00fc7947 */ /* 0x000fc0000383ffff */
[----:B------:R-:W-:-:S00]  /*07c0*/  NOP ;  /* 0x0000000000007918 */ /* 0x000fc00000000000 */
        /* <DEDUP_REMOVED lines=11> */
.L_x_79:


//--------------------- .text._ZN3lfs5tetra4cuda36_GLOBAL__N__ead9664e_4_k_cu_6b1f57bb26propagate_gradients_kernelEPKfPKiS6_Pfiii --------------------------
	.section	.text._ZN3lfs5tetra4cuda36_GLOBAL__N__ead9664e_4_k_cu_6b1f57bb26propagate_gradients_kernelEPKfPKiS6_Pfiii,"ax",@progbits
	.align	128
.text._ZN3lfs5tetra4cuda36_GLOBAL__N__ead9664e_4_k_cu_6b1f57bb26propagate_gradients_kernelEPKfPKiS6_Pfiii:
        .type           _ZN3lfs5tetra4cuda36_GLOBAL__N__ead9664e_4_k_cu_6b1f57bb26propagate_gradients_kernelEPKfPKiS6_Pfiii,@function
        .size           _ZN3lfs5tetra4cuda36_GLOBAL__N__ead9664e_4_k_cu_6b1f57bb26propagate_gradients_kernelEPKfPKiS6_Pfiii,(.L_x_80 - _ZN3lfs5tetra4cuda36_GLOBAL__N__ead9664e_4_k_cu_6b1f57bb26propagate_gradients_kernelEPKfPKiS6_Pfiii)
        .other          _ZN3lfs5tetra4cuda36_GLOBAL__N__ead9664e_4_k_cu_6b1f57bb26propagate_gradients_kernelEPKfPKiS6_Pfiii,@"STO_CUDA_ENTRY STV_DEFAULT"
_ZN3lfs5tetra4cuda36_GLOBAL__N__ead9664e_4_k_cu_6b1f57bb26propagate_gradients_kernelEPKfPKiS6_Pfiii:
        /* <DEDUP_REMOVED lines=11> */
[----:B0-----:R-:W-:-:S06]  /*00b0*/  IMAD.WIDE R4, R3, 0x4, R4 ;  /* 0x0000000403047825 */ /* 0x001fcc00078e0204 */
[----:B-1----:R-:W2:Y:S02]  /*00c0*/  LDG.E.CONSTANT R4, desc[UR4][R4.64] ;  /* 0x0000000404047981 */ /* 0x002ea4000c1e9900 */
[----:B--2---:R-:W-:-:S13]  /*00d0*/  ISETP.NE.AND P0, PT, R4, RZ, PT ;  /* 0x000000ff0400720c */ /* 0x004fda0003f05270 */
[----:B------:R-:W-:Y:S05]  /*00e0*/  @!P0 EXIT ;  /* 0x000000000000894d */ /* 0x000fea0003800000 */
[----:B------:R-:W-:Y:S01]  /*00f0*/  ISETP.GE.AND P0, PT, R3, 0x1, PT ;  /* 0x000000010300780c */ /* 0x000fe20003f06270 */
[----:B------:R-:W0:Y:S01]  /*0100*/  LDC.64 R8, c[0x0][0x380] ;  /* 0x0000e000ff087b82 */ /* 0x000e220000000a00 */
[----:B------:R-:W-:-:S11]  /*0110*/  ISETP.GE.AND P1, PT, R4, 0x1, PT ;  /* 0x000000010400780c */ /* 0x000fd60003f26270 */
[----:B------:R-:W1:Y:S01]  /*0120*/  @P0 LDC.64 R6, c[0x0][0x390] ;  /* 0x0000e400ff060b82 */ /* 0x000e620000000a00 */
[----:B------:R-:W-:-:S04]  /*0130*/  @P0 VIADD R5, R3, 0xffffffff ;  /* 0xffffffff03050836 */ /* 0x000fc80000000000 */
[----:B-1----:R-:W-:-:S04]  /*0140*/  @P0 IMAD.WIDE.U32 R6, R5, 0x4, R6 ;  /* 0x0000000405060825 */ /* 0x002fc800078e0006 */
[----:B------:R-:W-:Y:S02]  /*0150*/  IMAD R5, R3, 0x3, RZ ;  /* 0x0000000303057824 */ /* 0x000fe400078e02ff */
[----:B------:R-:W-:Y:S02]  /*0160*/  IMAD.MOV.U32 R3, RZ, RZ, RZ ;  /* 0x000000ffff037224 */ /* 0x000fe400078e00ff */
[----:B0-----:R-:W-:-:S04]  /*0170*/  IMAD.WIDE R8, R5, 0x4, R8 ;  /* 0x0000000405087825 */ /* 0x001fc800078e0208 */
[----:B------:R0:W5:Y:S01]  /*0180*/  @P0 LDG.E.CONSTANT R3, desc[UR4][R6.64] ;  /* 0x0000000406030981 */ /* 0x000162000c1e9900 */
[----:B------:R-:W-:Y:S05]  /*0190*/  @!P1 EXIT ;  /* 0x000000000000994d */ /* 0x000fea0003800000 */
[----:B------:R1:W5:Y:S04]  /*01a0*/  LDG.E.CONSTANT R5, desc[UR4][R8.64] ;  /* 0x0000000408057981 */ /* 0x000368000c1e9900 */
[----:B0-----:R1:W5:Y:S04]  /*01b0*/  LDG.E.CONSTANT R6, desc[UR4][R8.64+0x4] ;  /* 0x0000040408067981 */ /* 0x001368000c1e9900 */
[----:B------:R1:W5:Y:S01]  /*01c0*/  LDG.E.CONSTANT R7, desc[UR4][R8.64+0x8] ;  /* 0x0000080408077981 */ /* 0x000362000c1e9900 */
[----:B------:R-:W-:Y:S01]  /*01d0*/  I2FP.F32.S32 R0, R4 ;  /* 0x0000000400007245 */ /* 0x000fe20000201400 */
[----:B------:R-:W-:Y:S04]  /*01e0*/  BSSY.RECONVERGENT B0, `(.L_x_12) ;  /* 0x000000c000007945 */ /* 0x000fe80003800200 */
[----:B------:R-:W-:-:S05]  /*01f0*/  VIADD R2, R0, 0x1800000 ;  /* 0x0180000000027836 */ /* 0x000fca0000000000 */
[----:B------:R-:W-:-:S04]  /*0200*/  LOP3.LUT R2, R2, 0x7f800000, RZ, 0xc0, !PT ;  /* 0x7f80000002027812 */ /* 0x000fc800078ec0ff */
[----:B------:R-:W-:-:S13]  /*0210*/  ISETP.GT.U32.AND P0, PT, R2, 0x1ffffff, PT ;  /* 0x01ffffff0200780c */ /* 0x000fda0003f04070 */
[----:B-1----:R-:W-:Y:S05]  /*0220*/  @P0 BRA `(.L_x_13) ;  /* 0x00000000000c0947 */ /* 0x002fea0003800000 */
[----:B------:R-:W-:-:S07]  /*0230*/  MOV R8, 0x250 ;  /* 0x0000025000087802 */ /* 0x000fce0000000f00 */
[----:B-----5:R-:W-:Y:S05]  /*0240*/  CALL.REL.NOINC `($__internal_0_$__cuda_sm20_rcp_rn_f32_slowpath) ;  /* 0x00000004001c7944 */ /* 0x020fea0003c00000 */
[----:B------:R-:W-:Y:S05]  /*0250*/  BRA `(.L_x_14) ;  /* 0x0000000000107947 */ /* 0x000fea0003800000 */
.L_x_13:
[----:B------:R-:W0:Y:S02]  /*0260*/  MUFU.RCP R9, R0 ;  /* 0x0000000000097308 */ /* 0x000e240000001000 */
[----:B0-----:R-:W-:-:S04]  /*0270*/  FFMA R2, R0, R9, -1 ;  /* 0xbf80000000027423 */ /* 0x001fc80000000009 */
[----:B------:R-:W-:-:S04]  /*0280*/  FADD.FTZ R2, -R2, -RZ ;  /* 0x800000ff02027221 */ /* 0x000fc80000010100 */
[----:B------:R-:W-:-:S07]  /*0290*/  FFMA R2, R9, R2, R9 ;  /* 0x0000000209027223 */ /* 0x000fce0000000009 */
.L_x_14:
[----:B------:R-:W-:Y:S05]  /*02a0*/  BSYNC.RECONVERGENT B0 ;  /* 0x0000000000007941 */ /* 0x000fea0003800200 */
.L_x_12:
[C---:B------:R-:W-:Y:S01]  /*02b0*/  ISETP.GE.U32.AND P0, PT, R4.reuse, 0x4, PT ;  /* 0x000000040400780c */ /* 0x040fe20003f06070 */
[----:B------:R-:W-:Y:S01]  /*02c0*/  BSSY.RECONVERGENT B0, `(.L_x_15) ;  /* 0x0000021000007945 */ /* 0x000fe20003800200 */
[----:B------:R-:W-:Y:S01]  /*02d0*/  LOP3.LUT R10, R4, 0x3, RZ, 0xc0, !PT ;  /* 0x00000003040a7812 */ /* 0x000fe200078ec0ff */
[-C--:B-----5:R-:W-:Y:S01]  /*02e0*/  FMUL R11, R5, R2.reuse ;  /* 0x00000002050b7220 */ /* 0x0a0fe20000400000 */
[-C--:B------:R-:W-:Y:S01]  /*02f0*/  FMUL R13, R6, R2.reuse ;  /* 0x00000002060d7220 */ /* 0x080fe20000400000 */
[----:B------:R-:W-:Y:S01]  /*0300*/  FMUL R15, R7, R2 ;  /* 0x00000002070f7220 */ /* 0x000fe20000400000 */
[----:B------:R-:W-:Y:S01]  /*0310*/  ISETP.NE.AND P1, PT, R10, RZ, PT ;  /* 0x000000ff0a00720c */ /* 0x000fe20003f25270 */
[----:B------:R-:W-:-:S06]  /*0320*/  IMAD.MOV.U32 R0, RZ, RZ, RZ ;  /* 0x000000ffff007224 */ /* 0x000fcc00078e00ff */
[----:B------:R-:W-:Y:S06]  /*0330*/  @!P0 BRA `(.L_x_16) ;  /* 0x0000000000648947 */ /* 0x000fec0003800000 */
[----:B------:R-:W0:Y:S01]  /*0340*/  LDC.64 R8, c[0x0][0x398] ;  /* 0x0000e600ff087b82 */ /* 0x000e220000000a00 */
[----:B------:R-:W-:Y:S02]  /*0350*/  LOP3.LUT R0, R4, 0x7ffffffc, RZ, 0xc0, !PT ;  /* 0x7ffffffc04007812 */ /* 0x000fe400078ec0ff */
[----:B------:R-:W-:-:S03]  /*0360*/  SHF.L.U32 R5, R3, 0x2, RZ ;  /* 0x0000000203057819 */ /* 0x000fc600000006ff */
[----:B------:R-:W-:-:S07]  /*0370*/  IMAD.MOV R2, RZ, RZ, -R0 ;  /* 0x000000ffff027224 */ /* 0x000fce00078e0a00 */
.L_x_17:
[----:B01----:R-:W-:-:S04]  /*0380*/  IMAD.WIDE R6, R5, 0x4, R8 ;  /* 0x0000000405067825 */ /* 0x003fc800078e0208 */
[----:B------:R-:W-:Y:S01]  /*0390*/  VIADD R2, R2, 0x4 ;  /* 0x0000000402027836 */ /* 0x000fe20000000000 */
[----:B------:R1:W-:Y:S01]  /*03a0*/  STG.E desc[UR4][R6.64], R11 ;  /* 0x0000000b06007986 */ /* 0x0003e2000c101904 */
[----:B------:R-:W-:-:S03]  /*03b0*/  VIADD R5, R5, 0x10 ;  /* 0x0000001005057836 */ /* 0x000fc60000000000 */
[----:B------:R1:W-:Y:S01]  /*03c0*/  STG.E desc[UR4][R6.64+0x4], R13 ;  /* 0x0000040d06007986 */ /* 0x0003e2000c101904 */
[----:B------:R-:W-:-:S03]  /*03d0*/  ISETP.NE.AND P0, PT, R2, RZ, PT ;  /* 0x000000ff0200720c */ /* 0x000fc60003f05270 */
[----:B------:R1:W-:Y:S04]  /*03e0*/  STG.E desc[UR4][R6.64+0x8], R15 ;  /* 0x0000080f06007986 */ /* 0x0003e8000c101904 */
[----:B------:R1:W-:Y:S04]  /*03f0*/  STG.E desc[UR4][R6.64+0xc], RZ ;  /* 0x00000cff06007986 */ /* 0x0003e8000c101904 */
[----:B------:R1:W-:Y:S04]  /*0400*/  STG.E desc[UR4][R6.64+0x10], R11 ;  /* 0x0000100b06007986 */ /* 0x0003e8000c101904 */
[----:B------:R1:W-:Y:S04]  /*0410*/  STG.E desc[UR4][R6.64+0x14], R13 ;  /* 0x0000140d06007986 */ /* 0x0003e8000c101904 */
        /* <DEDUP_REMOVED lines=9> */
[----:B------:R1:W-:Y:S01]  /*04b0*/  STG.E desc[UR4][R6.64+0x3c], RZ ;  /* 0x00003cff06007986 */ /* 0x0003e2000c101904 */
[----:B------:R-:W-:Y:S05]  /*04c0*/  @P0 BRA `(.L_x_17) ;  /* 0xfffffffc00ac0947 */ /* 0x000fea000383ffff */
.L_x_16:
[----:B------:R-:W-:Y:S05]  /*04d0*/  BSYNC.RECONVERGENT B0 ;  /* 0x0000000000007941 */ /* 0x000fea0003800200 */
.L_x_15:
[----:B------:R-:W-:Y:S05]  /*04e0*/  @!P1 EXIT ;  /* 0x000000000000994d */ /* 0x000fea0003800000 */
[----:B------:R-:W-:Y:S01]  /*04f0*/  ISETP.NE.AND P0, PT, R10, 0x1, PT ;  /* 0x000000010a00780c */ /* 0x000fe20003f05270 */
[----:B------:R-:W-:Y:S01]  /*0500*/  BSSY.RECONVERGENT B0, `(.L_x_18) ;  /* 0x0000011000007945 */ /* 0x000fe20003800200 */
[----:B------:R-:W-:-:S04]  /*0510*/  LOP3.LUT R4, R4, 0x1, RZ, 0xc0, !PT ;  /* 0x0000000104047812 */ /* 0x000fc800078ec0ff */
[----:B------:R-:W-:-:S07]  /*0520*/  ISETP.NE.U32.AND P1, PT, R4, 0x1, PT ;  /* 0x000000010400780c */ /* 0x000fce0003f25070 */
[----:B------:R-:W-:Y:S06]  /*0530*/  @!P0 BRA `(.L_x_19) ;  /* 0x0000000000348947 */ /* 0x000fec0003800000 */
[----:B------:R-:W0:Y:S01]  /*0540*/  LDC.64 R4, c[0x0][0x398] ;  /* 0x0000e600ff047b82 */ /* 0x000e220000000a00 */
[C---:B------:R-:W-:Y:S01]  /*0550*/  IADD3 R2, PT, PT, R0.reuse, R3, RZ ;  /* 0x0000000300027210 */ /* 0x040fe20007ffe0ff */
[----:B------:R-:W-:-:S04]  /*0560*/  VIADD R0, R0, 0x2 ;  /* 0x0000000200007836 */ /* 0x000fc80000000000 */
[----:B-1----:R-:W-:-:S04]  /*0570*/  IMAD.SHL.U32 R7, R2, 0x4, RZ ;  /* 0x0000000402077824 */ /* 0x002fc800078e00ff */
[----:B0-----:R-:W-:-:S05]  /*0580*/  IMAD.WIDE R4, R7, 0x4, R4 ;  /* 0x0000000407047825 */ /* 0x001fca00078e0204 */
[----:B------:R0:W-:Y:S04]  /*0590*/  STG.E desc[UR4][R4.64], R11 ;  /* 0x0000000b04007986 */ /* 0x0001e8000c101904 */
[----:B------:R0:W-:Y:S04]  /*05a0*/  STG.E desc[UR4][R4.64+0x4], R13 ;  /* 0x0000040d04007986 */ /* 0x0001e8000c101904 */
[----:B------:R0:W-:Y:S04]  /*05b0*/  STG.E desc[UR4][R4.64+0x8], R15 ;  /* 0x0000080f04007986 */ /* 0x0001e8000c101904 */
[----:B------:R0:W-:Y:S04]  /*05c0*/  STG.E desc[UR4][R4.64+0xc], RZ ;  /* 0x00000cff04007986 */ /* 0x0001e8000c101904 */
[----:B------:R0:W-:Y:S04]  /*05d0*/  STG.E desc[UR4][R4.64+0x10], R11 ;  /* 0x0000100b04007986 */ /* 0x0001e8000c101904 */
[----:B------:R0:W-:Y:S04]  /*05e0*/  STG.E desc[UR4][R4.64+0x14], R13 ;  /* 0x0000140d04007986 */ /* 0x0001e8000c101904 */
[----:B------:R0:W-:Y:S04]  /*05f0*/  STG.E desc[UR4][R4.64+0x18], R15 ;  /* 0x0000180f04007986 */ /* 0x0001e8000c101904 */
[----:B------:R0:W-:Y:S02]  /*0600*/  STG.E desc[UR4][R4.64+0x1c], RZ ;  /* 0x00001cff04007986 */ /* 0x0001e4000c101904 */
.L_x_19:
[----:B------:R-:W-:Y:S05]  /*0610*/  BSYNC.RECONVERGENT B0 ;  /* 0x0000000000007941 */ /* 0x000fea0003800200 */
.L_x_18:
[----:B------:R-:W-:Y:S05]  /*0620*/  @P1 EXIT ;  /* 0x000000000000194d */ /* 0x000fea0003800000 */
[----:B0-----:R-:W0:Y:S01]  /*0630*/  LDC.64 R4, c[0x0][0x398] ;  /* 0x0000e600ff047b82 */ /* 0x001e220000000a00 */
[----:B------:R-:W-:-:S05]  /*0640*/  IMAD.IADD R0, R0, 0x1, R3 ;  /* 0x0000000100007824 */ /* 0x000fca00078e0203 */
[----:B------:R-:W-:-:S05]  /*0650*/  SHF.L.U32 R3, R0, 0x2, RZ ;  /* 0x0000000200037819 */ /* 0x000fca00000006ff */
[----:B0-----:R-:W-:-:S05]  /*0660*/  IMAD.WIDE R2, R3, 0x4, R4 ;  /* 0x0000000403027825 */ /* 0x001fca00078e0204 */
[----:B------:R-:W-:Y:S04]  /*0670*/  STG.E desc[UR4][R2.64], R11 ;  /* 0x0000000b02007986 */ /* 0x000fe8000c101904 */
[----:B------:R-:W-:Y:S04]  /*0680*/  STG.E desc[UR4][R2.64+0x4], R13 ;  /* 0x0000040d02007986 */ /* 0x000fe8000c101904 */
[----:B------:R-:W-:Y:S04]  /*0690*/  STG.E desc[UR4][R2.64+0x8], R15 ;  /* 0x0000080f02007986 */ /* 0x000fe8000c101904 */
[----:B------:R-:W-:Y:S01]  /*06a0*/  STG.E desc[UR4][R2.64+0xc], RZ ;  /* 0x00000cff02007986 */ /* 0x000fe2000c101904 */
[----:B------:R-:W-:Y:S05]  /*06b0*/  EXIT ;  /* 0x000000000000794d */ /* 0x000fea0003800000 */
        .weak           $__internal_0_$__cuda_sm20_rcp_rn_f32_slowpath
        .type           $__internal_0_$__cuda_sm20_rcp_rn_f32_slowpath,@function
        .size           $__internal_0_$__cuda_sm20_rcp_rn_f32_slowpath,(.L_x_80 - $__internal_0_$__cuda_sm20_rcp_rn_f32_slowpath)
$__internal_0_$__cuda_sm20_rcp_rn_f32_slowpath:
[----:B------:R-:W-:Y:S01]  /*06c0*/  IMAD.SHL.U32 R2, R0, 0x2, RZ ;  /* 0x0000000200027824 */ /* 0x000fe200078e00ff */
[----:B------:R-:W-:Y:S04]  /*06d0*/  BSSY.RECONVERGENT B1, `(.L_x_20) ;  /* 0x0000030000017945 */ /* 0x000fe80003800200 */
[----:B------:R-:W-:-:S04]  /*06e0*/  SHF.R.U32.HI R2, RZ, 0x18, R2 ;  /* 0x00000018ff027819 */ /* 0x000fc80000011602 */
[----:B------:R-:W-:-:S13]  /*06f0*/  ISETP.NE.U32.AND P0, PT, R2, RZ, PT ;  /* 0x000000ff0200720c */ /* 0x000fda0003f05070 */
[----:B------:R-:W-:Y:S05]  /*0700*/  @P0 BRA `(.L_x_21) ;  /* 0x0000000000280947 */ /* 0x000fea0003800000 */
[----:B------:R-:W-:-:S05]  /*0710*/  IMAD.SHL.U32 R2, R0, 0x2, RZ ;  /* 0x0000000200027824 */ /* 0x000fca00078e00ff */
[----:B------:R-:W-:-:S13]  /*0720*/  ISETP.NE.AND P0, PT, R2, RZ, PT ;  /* 0x000000ff0200720c */ /* 0x000fda0003f05270 */
[----:B------:R-:W-:Y:S01]  /*0730*/  @P0 FFMA R10, R0, 1.84467440737095516160e+19, RZ ;  /* 0x5f800000000a0823 */ /* 0x000fe200000000ff */
[----:B------:R-:W-:Y:S08]  /*0740*/  @!P0 MUFU.RCP R9, R0 ;  /* 0x0000000000098308 */ /* 0x000ff00000001000 */
[----:B------:R-:W0:Y:S02]  /*0750*/  @P0 MUFU.RCP R11, R10 ;  /* 0x0000000a000b0308 */ /* 0x000e240000001000 */
[----:B0-----:R-:W-:-:S04]  /*0760*/  @P0 FFMA R2, R10, R11, -1 ;  /* 0xbf8000000a020423 */ /* 0x001fc8000000000b */
[----:B------:R-:W-:-:S04]  /*0770*/  @P0 FADD.FTZ R2, -R2, -RZ ;  /* 0x800000ff02020221 */ /* 0x000fc80000010100 */
[----:B------:R-:W-:-:S04]  /*0780*/  @P0 FFMA R2, R11, R2, R11 ;  /* 0x000000020b020223 */ /* 0x000fc8000000000b */
[----:B------:R-:W-:Y:S01]  /*0790*/  @P0 FFMA R9, R2, 1.84467440737095516160e+19, RZ ;  /* 0x5f80000002090823 */ /* 0x000fe200000000ff */
[----:B------:R-:W-:Y:S06]  /*07a0*/  BRA `(.L_x_22) ;  /* 0x0000000000887947 */ /* 0x000fec0003800000 */
.L_x_21:
[----:B------:R-:W-:-:S05]  /*07b0*/  VIADD R9, R2, 0xffffff03 ;  /* 0xffffff0302097836 */ /* 0x000fca0000000000 */
[----:B------:R-:W-:-:S13]  /*07c0*/  ISETP.GT.U32.AND P0, PT, R9, 0x1, PT ;  /* 0x000000010900780c */ /* 0x000fda0003f04070 */
[----:B------:R-:W-:Y:S05]  /*07d0*/  @P0 BRA `(.L_x_23) ;  /* 0x0000000000780947 */ /* 0x000fea0003800000 */
[----:B------:R-:W-:Y:S01]  /*07e0*/  LOP3.LUT R10, R0, 0x7fffff, RZ, 0xc0, !PT ;  /* 0x007fffff000a7812 */ /* 0x000fe200078ec0ff */
[----:B------:R-:W-:-:S03]  /*07f0*/  HFMA2 R14, -RZ, RZ, 0, 1.78813934326171875e-07 ;  /* 0x00000003ff0e7431 */ /* 0x000fc600000001ff */
[----:B------:R-:W-:-:S04]  /*0800*/  LOP3.LUT R10, R10, 0x3f800000, RZ, 0xfc, !PT ;  /* 0x3f8000000a0a7812 */ /* 0x000fc800078efcff */
[----:B------:R-:W0:Y:S01]  /*0810*/  MUFU.RCP R11, R10 ;  /* 0x0000000a000b7308 */ /* 0x000e220000001000 */
[----:B------:R-:W-:Y:S01]  /*0820*/  SHF.L.U32 R15, R14, R9, RZ ;  /* 0x000000090e0f7219 */ /* 0x000fe200000006ff */
[----:B0-----:R-:W-:-:S04]  /*0830*/  FFMA R12, R10, R11, -1 ;  /* 0xbf8000000a0c7423 */ /* 0x001fc8000000000b */
[----:B------:R-:W-:-:S04]  /*0840*/  FADD.FTZ R12, -R12, -RZ ;  /* 0x800000ff0c0c7221 */ /* 0x000fc80000010100 */
[CCC-:B------:R-:W-:Y:S01]  /*0850*/  FFMA.RM R13, R11.reuse, R12.reuse, R11.reuse ;  /* 0x0000000c0b0d7223 */ /* 0x1c0fe2000000400b */
[----:B------:R-:W-:-:S04]  /*0860*/  FFMA.RP R12, R11, R12, R11 ;  /* 0x0000000c0b0c7223 */ /* 0x000fc8000000800b */
[C---:B------:R-:W-:Y:S02]  /*0870*/  LOP3.LUT R11, R13.reuse, 0x7fffff, RZ, 0xc0, !PT ;  /* 0x007fffff0d0b7812 */ /* 0x040fe400078ec0ff */
[----:B------:R-:W-:Y:S02]  /*0880*/  FSETP.NEU.FTZ.AND P0, PT, R13, R12, PT ;  /* 0x0000000c0d00720b */ /* 0x000fe40003f1d000 */
[----:B------:R-:W-:Y:S02]  /*0890*/  LOP3.LUT R12, R11, 0x800000, RZ, 0xfc, !PT ;  /* 0x008000000b0c7812 */ /* 0x000fe400078efcff */
[----:B------:R-:W-:Y:S02]  /*08a0*/  SEL R11, RZ, 0xffffffff, !P0 ;  /* 0xffffffffff0b7807 */ /* 0x000fe40004000000 */
[----:B------:R-:W-:-:S03]  /*08b0*/  LOP3.LUT R10, R15, R12, RZ, 0xc0, !PT ;  /* 0x0000000c0f0a7212 */ /* 0x000fc600078ec0ff */
[----:B------:R-:W-:Y:S01]  /*08c0*/  IMAD.MOV R11, RZ, RZ, -R11 ;  /* 0x000000ffff0b7224 */ /* 0x000fe200078e0a0b */
[----:B------:R-:W-:-:S04]  /*08d0*/  SHF.R.U32.HI R10, RZ, R9, R10 ;  /* 0x00000009ff0a7219 */ /* 0x000fc8000001160a */
[----:B------:R-:W-:Y:S02]  /*08e0*/  LOP3.LUT P1, RZ, R11, R9, R12, 0xf8, !PT ;  /* 0x000000090bff7212 */ /* 0x000fe4000782f80c */
[C---:B------:R-:W-:Y:S02]  /*08f0*/  LOP3.LUT P0, RZ, R10.reuse, 0x1, RZ, 0xc0, !PT ;  /* 0x000000010aff7812 */ /* 0x040fe4000780c0ff */
[----:B------:R-:W-:-:S04]  /*0900*/  LOP3.LUT P2, RZ, R10, 0x2, RZ, 0xc0, !PT ;  /* 0x000000020aff7812 */ /* 0x000fc8000784c0ff */
[----:B------:R-:W-:Y:S02]  /*0910*/  PLOP3.LUT P0, PT, P0, P1, P2, 0xe0, 0x0 ;  /* 0x000000000000781c */ /* 0x000fe40000703c20 */
[----:B------:R-:W-:Y:S02]  /*0920*/  LOP3.LUT P1, RZ, R0, 0x7fffff, RZ, 0xc0, !PT ;  /* 0x007fffff00ff7812 */ /* 0x000fe4000782c0ff */
[----:B------:R-:W-:-:S05]  /*0930*/  SEL R9, RZ, 0x1, !P0 ;  /* 0x00000001ff097807 */ /* 0x000fca0004000000 */
[----:B------:R-:W-:-:S05]  /*0940*/  IMAD.MOV R9, RZ, RZ, -R9 ;  /* 0x000000ffff097224 */ /* 0x000fca00078e0a09 */
[----:B------:R-:W-:Y:S02]  /*0950*/  ISETP.GE.AND P0, PT, R9, RZ, PT ;  /* 0x000000ff0900720c */ /* 0x000fe40003f06270 */
[----:B------:R-:W-:-:S04]  /*0960*/  IADD3 R9, PT, PT, R2, -0xfc, RZ ;  /* 0xffffff0402097810 */ /* 0x000fc80007ffe0ff */
[----:B------:R-:W-:-:S07]  /*0970*/  SHF.R.U32.HI R9, RZ, R9, R12 ;  /* 0x00000009ff097219 */ /* 0x000fce000001160c */
[----:B------:R-:W-:-:S04]  /*0980*/  @!P0 VIADD R9, R9, 0x1 ;  /* 0x0000000109098836 */ /* 0x000fc80000000000 */
[----:B------:R-:W-:-:S05]  /*0990*/  @!P1 IMAD.SHL.U32 R9, R9, 0x2, RZ ;  /* 0x0000000209099824 */ /* 0x000fca00078e00ff */
[----:B------:R-:W-:Y:S01]  /*09a0*/  LOP3.LUT R9, R9, 0x80000000, R0, 0xf8, !PT ;  /* 0x8000000009097812 */ /* 0x000fe200078ef800 */
[----:B------:R-:W-:Y:S06]  /*09b0*/  BRA `(.L_x_22) ;  /* 0x0000000000047947 */ /* 0x000fec0003800000 */
.L_x_23:
[----:B------:R0:W1:Y:S02]  /*09c0*/  MUFU.RCP R9, R0 ;  /* 0x0000000000097308 */ /* 0x0000640000001000 */
.L_x_22:
[----:B------:R-:W-:Y:S05]  /*09d0*/  BSYNC.RECONVERGENT B1 ;  /* 0x0000000000017941 */ /* 0x000fea0003800200 */
.L_x_20:
[----:B-1----:R-:W-:Y:S01]  /*09e0*/  MOV R2, R9 ;  /* 0x0000000900027202 */ /* 0x002fe20000000f00 */
[----:B------:R-:W-:-:S04]  /*09f0*/  IMAD.MOV.U32 R9, RZ, RZ, 0x0 ;  /* 0x00000000ff097424 */ /* 0x000fc800078e00ff */
[----:B0-----:R-:W-:Y:S05]  /*0a00*/  RET.REL.NODEC R8 `(_ZN3lfs5tetra4cuda36_GLOBAL__N__ead9664e_4_k_cu_6b1f57bb26propagate_gradients_kernelEPKfPKiS6_Pfiii) ;  /* 0xfffffff4087c7950 */ /* 0x001fea0003c3ffff */
.L_x_24:
        /* <DEDUP_REMOVED lines=15> */
.L_x_80:


//--------------------- .text._ZN3lfs5tetra4cuda36_GLOBAL__N__ead9664e_4_k_cu_6b1f57bb17prefix_sum_kernelEPKiPim --------------------------
	.section	.text._ZN3lfs5tetra4cuda36_GLOBAL__N__ead9664e_4_k_cu_6b1f57bb17prefix_sum_kernelEPKiPim,"ax",@progbits
	.align	128
.text._ZN3lfs5tetra4cuda36_GLOBAL__N__ead9664e_4_k_cu_6b1f57bb17prefix_sum_kernelEPKiPim:
        .type           _ZN3lfs5tetra4cuda36_GLOBAL__N__ead9664e_4_k_cu_6b1f57bb17prefix_sum_kernelEPKiPim,@function
        .size           _ZN3lfs5tetra4cuda36_GLOBAL__N__ead9664e_4_k_cu_6b1f57bb17prefix_sum_kernelEPKiPim,(.L_x_82 - _ZN3lfs5tetra4cuda36_GLOBAL__N__ead9664e_4_k_cu_6b1f57bb17prefix_sum_kernelEPKiPim)
        .other          _ZN3lfs5tetra4cuda36_GLOBAL__N__ead9664e_4_k_cu_6b1f57bb17prefix_sum_kernelEPKiPim,@"STO_CUDA_ENTRY STV_DEFAULT"
_ZN3lfs5tetra4cuda36_GLOBAL__N__ead9664e_4_k_cu_6b1f57bb17prefix_sum_kernelEPKiPim:
[----:B------:R-:W-:Y:S01]  /*0000*/  LDC R1, c[0x0][0x37c] ;  /* 0x0000df00ff017b82 */ /* 0x000fe20000000800 */
[----:B------:R-:W0:Y:S07]  /*0010*/  S2R R0, SR_TID.X ;  /* 0x0000000000007919 */ /* 0x000e2e0000002100 */
[----:B------:R-:W0:Y:S01]  /*0020*/  S2UR UR4, SR_CTAID.X ;  /* 0x00000000000479c3 */ /* 0x000e220000002500 */
[----:B------:R-:W1:Y:S02]  /*0030*/  LDCU.64 UR10, c[0x0][0x390] ;  /* 0x00007200ff0a77ac */ /* 0x000e640008000a00 */
[----:B-1----:R-:W-:-:S02]  /*0040*/  ISETP.EQ.U32.AND P1, PT, RZ, UR10, PT ;  /* 0x0000000aff007c0c */ /* 0x002fc4000bf22070 */
[----:B0-----:R-:W-:-:S04]  /*0050*/  LOP3.LUT P0, RZ, R0, UR4, RZ, 0xfc, !PT ;  /* 0x0000000400ff7c12 */ /* 0x001fc8000f80fcff */
[----:B------:R-:W-:-:S13]  /*0060*/  ISETP.EQ.OR.EX P0, PT, RZ, UR11, P0, P1 ;  /* 0x0000000bff007c0c */ /* 0x000fda0008702710 */
[----:B------:R-:W-:Y:S05]  /*0070*/  @P0 EXIT ;  /* 0x000000000000094d */ /* 0x000fea0003800000 */
[----:B------:R-:W-:Y:S01]  /*0080*/  UIADD3 UR5, UP0, UPT, UR10, -0x1, URZ ;  /* 0xffffffff0a057890 */ /* 0x000fe2000ff1e0ff */
[----:B------:R-:W-:Y:S01]  /*0090*/  IMAD.MOV.U32 R0, RZ, RZ, RZ ;  /* 0x000000ffff007224 */ /* 0x000fe200078e00ff */
[----:B------:R-:W-:Y:S01]  /*00a0*/  UMOV UR6, URZ ;  /* 0x000000ff00067c82 */ /* 0x000fe20008000000 */
[----:B------:R-:W0:Y:S01]  /*00b0*/  LDCU.64 UR16, c[0x0][0x358] ;  /* 0x00006b00ff1077ac */ /* 0x000e220008000a00 */
[----:B------:R-:W-:Y:S02]  /*00c0*/  UIADD3.X UR4, UPT, UPT, UR11, -0x1, URZ, UP0, !UPT ;  /* 0xffffffff0b047890 */ /* 0x000fe400087fe4ff */
[----:B------:R-:W-:Y:S02]  /*00d0*/  UISETP.GE.U32.AND UP0, UPT, UR5, 0xf, UPT ;  /* 0x0000000f0500788c */ /* 0x000fe4000bf06070 */
[----:B------:R-:W-:Y:S02]  /*00e0*/  ULOP3.LUT UR11, UR10, 0xf, URZ, 0xc0, !UPT ;  /* 0x0000000f0a0b7892 */ /* 0x000fe4000f8ec0ff */
[----:B------:R-:W-:Y:S01]  /*00f0*/  UISETP.GE.U32.AND.EX UP0, UPT, UR4, URZ, UPT, UP0 ;  /* 0x000000ff0400728c */ /* 0x000fe2000bf06100 */
[----:B------:R-:W-:-:S08]  /*0100*/  UMOV UR5, URZ ;  /* 0x000000ff00057c82 */ /* 0x000fd00008000000 */
[----:B------:R-:W-:Y:S05]  /*0110*/  BRA.U !UP0, `(.L_x_25) ;  /* 0x0000000508247547 */ /* 0x000fea000b800000 */
[----:B------:R-:W1:Y:S01]  /*0120*/  LDCU.128 UR12, c[0x0][0x380] ;  /* 0x00007000ff0c77ac */ /* 0x000e620008000c00 */
[----:B------:R-:W-:Y:S01]  /*0130*/  IMAD.MOV.U32 R0, RZ, RZ, RZ ;  /* 0x000000ffff007224 */ /* 0x000fe200078e00ff */
[----:B------:R-:W2:Y:S01]  /*0140*/  LDCU UR6, c[0x0][0x394] ;  /* 0x00007280ff0677ac */ /* 0x000ea20008000800 */
[----:B------:R-:W-:Y:S02]  /*0150*/  ULOP3.LUT UR5, UR10, 0xfffffff0, URZ, 0xc0, !UPT ;  /* 0xfffffff00a057892 */ /* 0x000fe4000f8ec0ff */
[----:B-1----:R-:W-:Y:S02]  /*0160*/  UIADD3 UR8, UP0, UPT, UR12, 0x20, URZ ;  /* 0x000000200c087890 */ /* 0x002fe4000ff1e0ff */
[----:B------:R-:W-:Y:S02]  /*0170*/  UIADD3 UR4, UP1, UPT, UR14, 0x20, URZ ;  /* 0x000000200e047890 */ /* 0x000fe4000ff3e0ff */
[----:B------:R-:W-:Y:S02]  /*0180*/  UIADD3.X UR9, UPT, UPT, URZ, UR13, URZ, UP0, !UPT ;  /* 0x0000000dff097290 */ /* 0x000fe400087fe4ff */
[----:B------:R-:W-:Y:S01]  /*0190*/  UIADD3.X UR7, UPT, UPT, URZ, UR15, URZ, UP1, !UPT ;  /* 0x0000000fff077290 */ /* 0x000fe20008ffe4ff */
[----:B------:R-:W-:Y:S01]  /*01a0*/  MOV R2, UR8 ;  /* 0x0000000800027c02 */ /* 0x000fe20008000f00 */
[----:B------:R-:W-:Y:S01]  /*01b0*/  IMAD.U32 R10, RZ, RZ, UR4 ;  /* 0x00000004ff0a7e24 */ /* 0x000fe2000f8e00ff */
[----:B------:R-:W-:Y:S01]  /*01c0*/  UMOV UR4, UR5 ;  /* 0x0000000500047c82 */ /* 0x000fe20008000000 */
[----:B------:R-:W-:-:S02]  /*01d0*/  IMAD.U32 R3, RZ, RZ, UR9 ;  /* 0x00000009ff037e24 */ /* 0x000fc4000f8e00ff */
[----:B------:R-:W-:Y:S01]  /*01e0*/  MOV R11, UR7 ;  /* 0x00000007000b7c02 */ /* 0x000fe20008000f00 */
[----:B--2---:R-:W-:-:S06]  /*01f0*/  UMOV UR7, UR6 ;  /* 0x0000000600077c82 */ /* 0x004fcc0008000000 */
.L_x_26:
[----:B01----:R-:W2:Y:S04]  /*0200*/  LDG.E.CONSTANT R13, desc[UR16][R2.64+-0x20] ;  /* 0xffffe010020d7981 */ /* 0x003ea8000c1e9900 */
[----:B------:R-:W3:Y:S04]  /*0210*/  LDG.E.CONSTANT R14, desc[UR16][R2.64+-0x1c] ;  /* 0xffffe410020e7981 */ /* 0x000ee8000c1e9900 */
[----:B------:R-:W4:Y:S04]  /*0220*/  LDG.E.CONSTANT R16, desc[UR16][R2.64+-0x18] ;  /* 0xffffe81002107981 */ /* 0x000f28000c1e9900 */
[----:B------:R-:W5:Y:S04]  /*0230*/  LDG.E.CONSTANT R18, desc[UR16][R2.64+-0x14] ;  /* 0xffffec1002127981 */ /* 0x000f68000c1e9900 */
        /* <DEDUP_REMOVED lines=11> */
[----:B------:R0:W5:Y:S01]  /*02f0*/  LDG.E.CONSTANT R6, desc[UR16][R2.64+0x1c] ;  /* 0x00001c1002067981 */ /* 0x000162000c1e9900 */
[----:B------:R-:W-:-:S04]  /*0300*/  UIADD3 UR4, UP0, UPT, UR4, -0x10, URZ ;  /* 0xfffffff004047890 */ /* 0x000fc8000ff1e0ff */
[----:B------:R-:W-:Y:S02]  /*0310*/  UIADD3.X UR7, UPT, UPT, UR7, -0x1, URZ, UP0, !UPT ;  /* 0xffffffff07077890 */ /* 0x000fe400087fe4ff */
[----:B------:R-:W-:Y:S01]  /*0320*/  UISETP.NE.U32.AND UP0, UPT, UR4, URZ, UPT ;  /* 0x000000ff0400728c */ /* 0x000fe2000bf05070 */
[----:B0-----:R-:W-:-:S03]  /*0330*/  IADD3 R2, P0, PT, R2, 0x40, RZ ;  /* 0x0000004002027810 */ /* 0x001fc60007f1e0ff */
[----:B------:R-:W-:Y:S02]  /*0340*/  UISETP.NE.AND.EX UP0, UPT, UR7, URZ, UPT, UP0 ;  /* 0x000000ff0700728c */ /* 0x000fe4000bf05300 */
[----:B------:R-:W-:Y:S02]  /*0350*/  IMAD.X R3, RZ, RZ, R3, P0 ;  /* 0x000000ffff037224 */ /* 0x000fe400000e0603 */
[----:B--2---:R-:W-:-:S04]  /*0360*/  IMAD.IADD R13, R13, 0x1, R0 ;  /* 0x000000010d0d7824 */ /* 0x004fc800078e0200 */
[----:B---3--:R-:W-:-:S05]  /*0370*/  IMAD.IADD R15, R13, 0x1, R14 ;  /* 0x000000010d0f7824 */ /* 0x008fca00078e020e */
[----:B----4-:R-:W-:-:S05]  /*0380*/  IADD3 R17, PT, PT, R15, R16, RZ ;  /* 0x000000100f117210 */ /* 0x010fca0007ffe0ff */
[----:B-----5:R-:W-:-:S04]  /*0390*/  IMAD.IADD R19, R17, 0x1, R18 ;  /* 0x0000000111137824 */ /* 0x020fc800078e0212 */
[----:B------:R-:W-:-:S05]  /*03a0*/  IMAD.IADD R21, R19, 0x1, R20 ;  /* 0x0000000113157824 */ /* 0x000fca00078e0214 */
[----:B------:R-:W-:-:S05]  /*03b0*/  IADD3 R23, PT, PT, R21, R22, RZ ;  /* 0x0000001615177210 */ /* 0x000fca0007ffe0ff */
[----:B------:R-:W-:-:S04]  /*03c0*/  IMAD.IADD R25, R23, 0x1, R24 ;  /* 0x0000000117197824 */ /* 0x000fc800078e0218 */
[----:B------:R-:W-:-:S05]  /*03d0*/  IMAD.IADD R27, R25, 0x1, R26 ;  /* 0x00000001191b7824 */ /* 0x000fca00078e021a */
[----:B------:R-:W-:-:S05]  /*03e0*/  IADD3 R29, PT, PT, R27, R28, RZ ;  /* 0x0000001c1b1d7210 */ /* 0x000fca0007ffe0ff */
[----:B------:R-:W-:-:S04]  /*03f0*/  IMAD.IADD R12, R29, 0x1, R12 ;  /* 0x000000011d0c7824 */ /* 0x000fc800078e020c */
[----:B------:R-:W-:Y:S02]  /*0400*/  IMAD.IADD R14, R12, 0x1, R5 ;  /* 0x000000010c0e7824 */ /* 0x000fe400078e0205 */
[----:B------:R-:W-:-:S03]  /*0410*/  IMAD.MOV.U32 R5, RZ, RZ, R11 ;  /* 0x000000ffff057224 */ /* 0x000fc600078e000b */
[----:B------:R-:W-:Y:S01]  /*0420*/  IADD3 R16, PT, PT, R14, R4, RZ ;  /* 0x000000040e107210 */ /* 0x000fe20007ffe0ff */
[----:B------:R-:W-:-:S03]  /*0430*/  IMAD.MOV.U32 R4, RZ, RZ, R10 ;  /* 0x000000ffff047224 */ /* 0x000fc600078e000a */
[----:B------:R-:W-:Y:S02]  /*0440*/  IADD3 R9, PT, PT, R16, R9, RZ ;  /* 0x0000000910097210 */ /* 0x000fe40007ffe0ff */
[----:B------:R1:W-:Y:S01]  /*0450*/  STG.E desc[UR16][R4.64+-0x20], R13 ;  /* 0xffffe00d04007986 */ /* 0x0003e2000c101910 */
[----:B------:R-:W-:Y:S02]  /*0460*/  IADD3 R10, P1, PT, R4, 0x40, RZ ;  /* 0x00000040040a7810 */ /* 0x000fe40007f3e0ff */
[----:B------:R-:W-:Y:S01]  /*0470*/  IMAD.IADD R8, R9, 0x1, R8 ;  /* 0x0000000109087824 */ /* 0x000fe200078e0208 */
[----:B------:R1:W-:Y:S02]  /*0480*/  STG.E desc[UR16][R4.64+-0x1c], R15 ;  /* 0xffffe40f04007986 */ /* 0x0003e4000c101910 */
[----:B------:R-:W-:Y:S02]  /*0490*/  IMAD.X R11, RZ, RZ, R5, P1 ;  /* 0x000000ffff0b7224 */ /* 0x000fe400008e0605 */
[----:B------:R-:W-:Y:S01]  /*04a0*/  IMAD.IADD R7, R8, 0x1, R7 ;  /* 0x0000000108077824 */ /* 0x000fe200078e0207 */
[----:B------:R1:W-:Y:S04]  /*04b0*/  STG.E desc[UR16][R4.64+-0x18], R17 ;  /* 0xffffe81104007986 */ /* 0x0003e8000c101910 */
[----:B------:R-:W-:Y:S01]  /*04c0*/  IADD3 R0, PT, PT, R7, R6, RZ ;  /* 0x0000000607007210 */ /* 0x000fe20007ffe0ff */
[----:B------:R1:W-:Y:S04]  /*04d0*/  STG.E desc[UR16][R4.64+-0x14], R19 ;  /* 0xffffec1304007986 */ /* 0x0003e8000c101910 */
        /* <DEDUP_REMOVED lines=11> */
[----:B------:R1:W-:Y:S01]  /*0590*/  STG.E desc[UR16][R4.64+0x1c], R0 ;  /* 0x00001c0004007986 */ /* 0x0003e2000c101910 */
[----:B------:R-:W-:Y:S05]  /*05a0*/  BRA.U UP0, `(.L_x_26) ;  /* 0xfffffffd00147547 */ /* 0x000fea000b83ffff */
.L_x_25:
[----:B------:R-:W-:-:S04]  /*05b0*/  ISETP.NE.U32.AND P0, PT, RZ, UR11, PT ;  /* 0x0000000bff007c0c */ /* 0x000fc8000bf05070 */
[----:B------:R-:W-:-:S13]  /*05c0*/  ISETP.NE.AND.EX P0, PT, RZ, RZ, PT, P0 ;  /* 0x000000ffff00720c */ /* 0x000fda0003f05300 */
[----:B0-----:R-:W-:Y:S05]  /*05d0*/  @!P0 EXIT ;  /* 0x000000000000894d */ /* 0x001fea0003800000 */
[----:B------:R-:W-:Y:S02]  /*05e0*/  UISETP.GE.U32.AND UP0, UPT, UR11, 0x8, UPT ;  /* 0x000000080b00788c */ /* 0x000fe4000bf06070 */
[----:B------:R-:W-:Y:S02]  /*05f0*/  ULOP3.LUT UR11, UR10, 0x7, URZ, 0xc0, !UPT ;  /* 0x000000070a0b7892 */ /* 0x000fe4000f8ec0ff */
[----:B------:R-:W-:-:S09]  /*0600*/  UISETP.GE.U32.AND.EX UP0, UPT, URZ, URZ, UPT, UP0 ;  /* 0x000000ffff00728c */ /* 0x000fd2000bf06100 */
[----:B------:R-:W-:Y:S05]  /*0610*/  BRA.U !UP0, `(.L_x_27) ;  /* 0x0000000108947547 */ /* 0x000fea000b800000 */
[----:B------:R-:W0:Y:S01]  /*0620*/  LDCU.128 UR12, c[0x0][0x380] ;  /* 0x00007000ff0c77ac */ /* 0x000e220008000c00 */
[----:B------:R-:W-:Y:S02]  /*0630*/  USHF.L.U32 UR4, UR5, 0x2, URZ ;  /* 0x0000000205047899 */ /* 0x000fe400080006ff */
[----:B------:R-:W-:Y:S02]  /*0640*/  USHF.L.U64.HI UR7, UR5, 0x2, UR6 ;  /* 0x0000000205077899 */ /* 0x000fe40008010206 */
[----:B0-----:R-:W-:-:S04]  /*0650*/  UIADD3 UR8, UP0, UPT, UR4, UR12, URZ ;  /* 0x0000000c04087290 */ /* 0x001fc8000ff1e0ff */
[----:B------:R-:W-:Y:S02]  /*0660*/  UIADD3.X UR9, UPT, UPT, UR7, UR13, URZ, UP0, !UPT ;  /* 0x0000000d07097290 */ /* 0x000fe400087fe4ff */
[----:B------:R-:W-:-:S04]  /*0670*/  MOV R2, UR8 ;  /* 0x0000000800027c02 */ /* 0x000fc80008000f00 */
[----:B------:R-:W-:-:S05]  /*0680*/  IMAD.U32 R3, RZ, RZ, UR9 ;  /* 0x00000009ff037e24 */ /* 0x000fca000f8e00ff */
[----:B-1----:R-:W2:Y:S04]  /*0690*/  LDG.E.CONSTANT R5, desc[UR16][R2.64] ;  /* 0x0000001002057981 */ /* 0x002ea8000c1e9900 */
[----:B------:R-:W3:Y:S04]  /*06a0*/  LDG.E.CONSTANT R4, desc[UR16][R2.64+0x4] ;  /* 0x0000041002047981 */ /* 0x000ee8000c1e9900 */
[----:B------:R-:W4:Y:S04]  /*06b0*/  LDG.E.CONSTANT R6, desc[UR16][R2.64+0x8] ;  /* 0x0000081002067981 */ /* 0x000f28000c1e9900 */
[----:B------:R-:W5:Y:S04]  /*06c0*/  LDG.E.CONSTANT R8, desc[UR16][R2.64+0xc] ;  /* 0x00000c1002087981 */ /* 0x000f68000c1e9900 */
[----:B------:R-:W5:Y:S04]  /*06d0*/  LDG.E.CONSTANT R10, desc[UR16][R2.64+0x10] ;  /* 0x00001010020a7981 */ /* 0x000f68000c1e9900 */
[----:B------:R-:W5:Y:S04]  /*06e0*/  LDG.E.CONSTANT R12, desc[UR16][R2.64+0x14] ;  /* 0x00001410020c7981 */ /* 0x000f68000c1e9900 */
[----:B------:R-:W5:Y:S04]  /*06f0*/  LDG.E.CONSTANT R14, desc[UR16][R2.64+0x18] ;  /* 0x00001810020e7981 */ /* 0x000f68000c1e9900 */
[----:B------:R0:W5:Y:S01]  /*0700*/  LDG.E.CONSTANT R16, desc[UR16][R2.64+0x1c] ;  /* 0x00001c1002107981 */ /* 0x000162000c1e9900 */
[----:B------:R-:W-:-:S04]  /*0710*/  UIADD3 UR4, UP0, UPT, UR4, UR14, URZ ;  /* 0x0000000e04047290 */ /* 0x000fc8000ff1e0ff */
[----:B------:R-:W-:Y:S02]  /*0720*/  UIADD3.X UR7, UPT, UPT, UR7, UR15, URZ, UP0, !UPT ;  /* 0x0000000f07077290 */ /* 0x000fe400087fe4ff */
[----:B------:R-:W-:-:S04]  /*0730*/  UIADD3 UR5, UP0, UPT, UR5, 0x8, URZ ;  /* 0x0000000805057890 */ /* 0x000fc8000ff1e0ff */
[----:B------:R-:W-:Y:S01]  /*0740*/  UIADD3.X UR6, UPT, UPT, URZ, UR6, URZ, UP0, !UPT ;  /* 0x00000006ff067290 */ /* 0x000fe200087fe4ff */
[----:B--2---:R-:W-:Y:S02]  /*0750*/  IADD3 R7, PT, PT, R0, R5, RZ ;  /* 0x0000000500077210 */ /* 0x004fe40007ffe0ff */
[----:B------:R-:W-:-:S03]  /*0760*/  MOV R5, UR7 ;  /* 0x0000000700057c02 */ /* 0x000fc60008000f00 */
[----:B---3--:R-:W-:Y:S02]  /*0770*/  IMAD.IADD R9, R7, 0x1, R4 ;  /* 0x0000000107097824 */ /* 0x008fe400078e0204 */
[----:B------:R-:W-:-:S03]  /*0780*/  IMAD.U32 R4, RZ, RZ, UR4 ;  /* 0x00000004ff047e24 */ /* 0x000fc6000f8e00ff */
[----:B----4-:R-:W-:Y:S02]  /*0790*/  IADD3 R11, PT, PT, R9, R6, RZ ;  /* 0x00000006090b7210 */ /* 0x010fe40007ffe0ff */
[----:B------:R2:W-:Y:S03]  /*07a0*/  STG.E desc[UR16][R4.64], R7 ;  /* 0x0000000704007986 */ /* 0x0005e6000c101910 */
[----:B-----5:R-:W-:Y:S01]  /*07b0*/  IMAD.IADD R13, R11, 0x1, R8 ;  /* 0x000000010b0d7824 */ /* 0x020fe200078e0208 */
[----:B------:R2:W-:Y:S04]  /*07c0*/  STG.E desc[UR16][R4.64+0x4], R9 ;  /* 0x0000040904007986 */ /* 0x0005e8000c101910 */
[----:B------:R-:W-:Y:S01]  /*07d0*/  IADD3 R15, PT, PT, R13, R10, RZ ;  /* 0x0000000a0d0f7210 */ /* 0x000fe20007ffe0ff */
[----:B------:R2:W-:Y:S04]  /*07e0*/  STG.E desc[UR16][R4.64+0x8], R11 ;  /* 0x0000080b04007986 */ /* 0x0005e8000c101910 */
[----:B------:R-:W-:Y:S01]  /*07f0*/  IMAD.IADD R17, R15, 0x1, R12 ;  /* 0x000000010f117824 */ /* 0x000fe200078e020c */
[----:B------:R2:W-:Y:S04]  /*0800*/  STG.E desc[UR16][R4.64+0xc], R13 ;  /* 0x00000c0d04007986 */ /* 0x0005e8000c101910 */
[----:B0-----:R-:W-:Y:S01]  /*0810*/  IADD3 R3, PT, PT, R17, R14, RZ ;  /* 0x0000000e11037210 */ /* 0x001fe20007ffe0ff */
[----:B------:R2:W-:Y:S04]  /*0820*/  STG.E desc[UR16][R4.64+0x10], R15 ;  /* 0x0000100f04007986 */ /* 0x0005e8000c101910 */
[----:B------:R-:W-:Y:S01]  /*0830*/  IMAD.IADD R0, R3, 0x1, R16 ;  /* 0x0000000103007824 */ /* 0x000fe200078e0210 */
[----:B------:R2:W-:Y:S04]  /*0840*/  STG.E desc[UR16][R4.64+0x14], R17 ;  /* 0x0000141104007986 */ /* 0x0005e8000c101910 */
[----:B------:R2:W-:Y:S04]  /*0850*/  STG.E desc[UR16][R4.64+0x18], R3 ;  /* 0x0000180304007986 */ /* 0x0005e8000c101910 */
[----:B------:R2:W-:Y:S02]  /*0860*/  STG.E desc[UR16][R4.64+0x1c], R0 ;  /* 0x00001c0004007986 */ /* 0x0005e4000c101910 */
.L_x_27:
[----:B------:R-:W-:-:S04]  /*0870*/  ISETP.NE.U32.AND P0, PT, RZ, UR11, PT ;  /* 0x0000000bff007c0c */ /* 0x000fc8000bf05070 */
[----:B------:R-:W-:-:S13]  /*0880*/  ISETP.NE.AND.EX P0, PT, RZ, RZ, PT, P0 ;  /* 0x000000ffff00720c */ /* 0x000fda0003f05300 */
[----:B------:R-:W-:Y:S05]  /*0890*/  @!P0 EXIT ;  /* 0x000000000000894d */ /* 0x000fea0003800000 */
[----:B------:R-:W-:Y:S02]  /*08a0*/  UISETP.GE.U32.AND UP0, UPT, UR11, 0x4, UPT ;  /* 0x000000040b00788c */ /* 0x000fe4000bf06070 */
[----:B------:R-:W-:Y:S02]  /*08b0*/  ULOP3.LUT UR9, UR10, 0x3, URZ, 0xc0, !UPT ;  /* 0x000000030a097892 */ /* 0x000fe4000f8ec0ff */
[----:B------:R-:W-:Y:S01]  /*08c0*/  UISETP.GE.U32.AND.EX UP0, UPT, URZ, URZ, UPT, UP0 ;  /* 0x000000ffff00728c */ /* 0x000fe2000bf06100 */
[----:B------:R-:W-:-:S08]  /*08d0*/  UMOV UR4, URZ ;  /* 0x000000ff00047c82 */ /* 0x000fd00008000000 */
[----:B------:R-:W-:Y:S05]  /*08e0*/  BRA.U !UP0, `(.L_x_28) ;  /* 0x0000000108647547 */ /* 0x000fea000b800000 */
[----:B------:R-:W0:Y:S01]  /*08f0*/  LDCU.128 UR12, c[0x0][0x380] ;  /* 0x00007000ff0c77ac */ /* 0x000e220008000c00 */
[----:B------:R-:W-:Y:S02]  /*0900*/  USHF.L.U32 UR8, UR5, 0x2, URZ ;  /* 0x0000000205087899 */ /* 0x000fe400080006ff */
[----:B------:R-:W-:Y:S02]  /*0910*/  USHF.L.U64.HI UR7, UR5, 0x2, UR6 ;  /* 0x0000000205077899 */ /* 0x000fe40008010206 */
[----:B0-----:R-:W-:-:S04]  /*0920*/  UIADD3 UR12, UP0, UPT, UR8, UR12, URZ ;  /* 0x0000000c080c7290 */ /* 0x001fc8000ff1e0ff */
[----:B------:R-:W-:Y:S02]  /*0930*/  UIADD3.X UR13, UPT, UPT, UR7, UR13, URZ, UP0, !UPT ;  /* 0x0000000d070d7290 */ /* 0x000fe400087fe4ff */
[----:B------:R-:W-:-:S04]  /*0940*/  MOV R2, UR12 ;  /* 0x0000000c00027c02 */ /* 0x000fc80008000f00 */
[----:B--2---:R-:W-:-:S05]  /*0950*/  IMAD.U32 R3, RZ, RZ, UR13 ;  /* 0x0000000dff037e24 */ /* 0x004fca000f8e00ff */
[----:B-1----:R-:W2:Y:S04]  /*0960*/  LDG.E.CONSTANT R5, desc[UR16][R2.64] ;  /* 0x0000001002057981 */ /* 0x002ea8000c1e9900 */
[----:B------:R-:W3:Y:S04]  /*0970*/  LDG.E.CONSTANT R4, desc[UR16][R2.64+0x4] ;  /* 0x0000041002047981 */ /* 0x000ee8000c1e9900 */
[----:B------:R-:W4:Y:S04]  /*0980*/  LDG.E.CONSTANT R6, desc[UR16][R2.64+0x8] ;  /* 0x0000081002067981 */ /* 0x000f28000c1e9900 */
[----:B------:R-:W5:Y:S01]  /*0990*/  LDG.E.CONSTANT R8, desc[UR16][R2.64+0xc] ;  /* 0x00000c1002087981 */ /* 0x000f62000c1e9900 */
[----:B------:R-:W-:-:S04]  /*09a0*/  UIADD3 UR14, UP0, UPT, UR8, UR14, URZ ;  /* 0x0000000e080e7290 */ /* 0x000fc8000ff1e0ff */
[----:B------:R-:W-:Y:S02]  /*09b0*/  UIADD3.X UR15, UPT, UPT, UR7, UR15, URZ, UP0, !UPT ;  /* 0x0000000f070f7290 */ /* 0x000fe400087fe4ff */
[----:B------:R-:W-:-:S04]  /*09c0*/  UIADD3 UR5, UP0, UPT, UR5, 0x4, URZ ;  /* 0x0000000405057890 */ /* 0x000fc8000ff1e0ff */
[----:B------:R-:W-:Y:S01]  /*09d0*/  UIADD3.X UR6, UPT, UPT, URZ, UR6, URZ, UP0, !UPT ;  /* 0x00000006ff067290 */ /* 0x000fe200087fe4ff */
[----:B--2---:R-:W-:Y:S01]  /*09e0*/  IADD3 R7, PT, PT, R0, R5, RZ ;  /* 0x0000000500077210 */ /* 0x004fe20007ffe0ff */
[----:B------:R-:W-:-:S04]  /*09f0*/  IMAD.U32 R5, RZ, RZ, UR15 ;  /* 0x0000000fff057e24 */ /* 0x000fc8000f8e00ff */
[----:B---3--:R-:W-:Y:S01]  /*0a00*/  IMAD.IADD R9, R7, 0x1, R4 ;  /* 0x0000000107097824 */ /* 0x008fe200078e0204 */
[----:B------:R-:W-:-:S04]  /*0a10*/  MOV R4, UR14 ;  /* 0x0000000e00047c02 */ /* 0x000fc80008000f00 */
[----:B----4-:R-:W-:Y:S01]  /*0a20*/  IADD3 R11, PT, PT, R9, R6, RZ ;  /* 0x00000006090b7210 */ /* 0x010fe20007ffe0ff */
[----:B------:R0:W-:Y:S04]  /*0a30*/  STG.E desc[UR16][R4.64], R7 ;  /* 0x0000000704007986 */ /* 0x0001e8000c101910 */
[----:B-----5:R-:W-:Y:S01]  /*0a40*/  IMAD.IADD R0, R11, 0x1, R8 ;  /* 0x000000010b007824 */ /* 0x020fe200078e0208 */
[----:B------:R0:W-:Y:S04]  /*0a50*/  STG.E desc[UR16][R4.64+0x4], R9 ;  /* 0x0000040904007986 */ /* 0x0001e8000c101910 */
[----:B------:R0:W-:Y:S04]  /*0a60*/  STG.E desc[UR16][R4.64+0x8], R11 ;  /* 0x0000080b04007986 */ /* 0x0001e8000c101910 */
[----:B------:R0:W-:Y:S02]  /*0a70*/  STG.E desc[UR16][R4.64+0xc], R0 ;  /* 0x00000c0004007986 */ /* 0x0001e4000c101910 */
.L_x_28:
[----:B------:R-:W-:-:S04]  /*0a80*/  ISETP.NE.U32.AND P0, PT, RZ, UR9, PT ;  /* 0x00000009ff007c0c */ /* 0x000fc8000bf05070 */
[----:B------:R-:W-:-:S13]  /*0a90*/  ISETP.NE.AND.EX P0, PT, RZ, UR4, PT, P0 ;  /* 0x00000004ff007c0c */ /* 0x000fda000bf05300 */
[----:B------:R-:W-:Y:S05]  /*0aa0*/  @!P0 EXIT ;  /* 0x000000000000894d */ /* 0x000fea0003800000 */
[----:B------:R-:W3:Y:S01]  /*0ab0*/  LDCU.128 UR12, c[0x0][0x380] ;  /* 0x00007000ff0c77ac */ /* 0x000ee20008000c00 */
[----:B------:R-:W-:Y:S02]  /*0ac0*/  USHF.L.U32 UR8, UR5, 0x2, URZ ;  /* 0x0000000205087899 */ /* 0x000fe400080006ff */
[----:B------:R-:W-:Y:S02]  /*0ad0*/  USHF.L.U64.HI UR6, UR5, 0x2, UR6 ;  /* 0x0000000205067899 */ /* 0x000fe40008010206 */
[----:B---3--:R-:W-:Y:S02]  /*0ae0*/  UIADD3 UR7, UP0, UPT, UR8, UR14, URZ ;  /* 0x0000000e08077290 */ /* 0x008fe4000ff1e0ff */
[----:B------:R-:W-:Y:S02]  /*0af0*/  UIADD3 UR5, UP1, UPT, UR8, UR12, URZ ;  /* 0x0000000c08057290 */ /* 0x000fe4000ff3e0ff */
[----:B------:R-:W-:Y:S02]  /*0b00*/  UIADD3.X UR8, UPT, UPT, UR6, UR15, URZ, UP0, !UPT ;  /* 0x0000000f06087290 */ /* 0x000fe400087fe4ff */
[----:B------:R-:W-:-:S12]  /*0b10*/  UIADD3.X UR6, UPT, UPT, UR6, UR13, URZ, UP1, !UPT ;  /* 0x0000000d06067290 */ /* 0x000fd80008ffe4ff */
.L_x_29:
[----:B--2---:R-:W-:Y:S01]  /*0b20*/  IMAD.U32 R3, RZ, RZ, UR6 ;  /* 0x00000006ff037e24 */ /* 0x004fe2000f8e00ff */
[----:B------:R-:W-:-:S05]  /*0b30*/  MOV R2, UR5 ;  /* 0x0000000500027c02 */ /* 0x000fca0008000f00 */
[----:B------:R-:W2:Y:S01]  /*0b40*/  LDG.E.CONSTANT R3, desc[UR16][R2.64] ;  /* 0x0000001002037981 */ /* 0x000ea2000c1e9900 */
[----:B01-3--:R-:W-:Y:S01]  /*0b50*/  MOV R4, UR7 ;  /* 0x0000000700047c02 */ /* 0x00bfe20008000f00 */
[----:B------:R-:W-:Y:S01]  /*0b60*/  IMAD.U32 R5, RZ, RZ, UR8 ;  /* 0x00000008ff057e24 */ /* 0x000fe2000f8e00ff */
[----:B------:R-:W-:Y:S02]  /*0b70*/  UIADD3 UR9, UP0, UPT, UR9, -0x1, URZ ;  /* 0xffffffff09097890 */ /* 0x000fe4000ff1e0ff */
[----:B------:R-:W-:Y:S02]  /*0b80*/  UIADD3 UR7, UP1, UPT, UR7, 0x4, URZ ;  /* 0x0000000407077890 */ /* 0x000fe4000ff3e0ff */
[----:B------:R-:W-:Y:S02]  /*0b90*/  UIADD3.X UR4, UPT, UPT, UR4, -0x1, URZ, UP0, !UPT ;  /* 0xffffffff04047890 */ /* 0x000fe400087fe4ff */
[----:B------:R-:W-:Y:S02]  /*0ba0*/  UISETP.NE.U32.AND UP0, UPT, UR9, URZ, UPT ;  /* 0x000000ff0900728c */ /* 0x000fe4000bf05070 */
[----:B------:R-:W-:-:S02]  /*0bb0*/  UIADD3 UR5, UP2, UPT, UR5, 0x4, URZ ;  /* 0x0000000405057890 */ /* 0x000fc4000ff5e0ff */
[----:B------:R-:W-:Y:S02]  /*0bc0*/  UISETP.NE.AND.EX UP0, UPT, UR4, URZ, UPT, UP0 ;  /* 0x000000ff0400728c */ /* 0x000fe4000bf05300 */
[----:B------:R-:W-:Y:S02]  /*0bd0*/  UIADD3.X UR8, UPT, UPT, URZ, UR8, URZ, UP1, !UPT ;  /* 0x00000008ff087290 */ /* 0x000fe40008ffe4ff */
[----:B------:R-:W-:Y:S01]  /*0be0*/  UIADD3.X UR6, UPT, UPT, URZ, UR6, URZ, UP2, !UPT ;  /* 0x00000006ff067290 */ /* 0x000fe200097fe4ff */
[----:B--2---:R-:W-:-:S05]  /*0bf0*/  IADD3 R0, PT, PT, R3, R0, RZ ;  /* 0x0000000003007210 */ /* 0x004fca0007ffe0ff */
[----:B------:R3:W-:Y:S01]  /*0c00*/  STG.E desc[UR16][R4.64], R0 ;  /* 0x0000000004007986 */ /* 0x0007e2000c101910 */
[----:B------:R-:W-:Y:S05]  /*0c10*/  BRA.U UP0, `(.L_x_29) ;  /* 0xfffffffd00c07547 */ /* 0x000fea000b83ffff */
[----:B------:R-:W-:Y:S05]  /*0c20*/  EXIT ;  /* 0x000000000000794d */ /* 0x000fea0003800000 */
.L_x_30:
        /* <DEDUP_REMOVED lines=13> */
.L_x_82:


//--------------------- .text._ZN3lfs5tetra4cuda36_GLOBAL__N__ead9664e_4_k_cu_6b1f57bb32reconstruct_intersections_kernelEPKfPKlS4_S6_PKiS4_PfS9_S8_iii --------------------------
	.section	.text._ZN3lfs5tetra4cuda36_GLOBAL__N__ead9664e_4_k_cu_6b1f57bb32reconstruct_intersections_kernelEPKfPKlS4_S6_PKiS4_PfS9_S8_iii,"ax",@progbits
	.align	128
.text._ZN3lfs5tetra4cuda36_GLOBAL__N__ead9664e_4_k_cu_6b1f57bb32reconstruct_intersections_kernelEPKfPKlS4_S6_PKiS4_PfS9_S8_iii:
        .type           _ZN3lfs5tetra4cuda36_GLOBAL__N__ead9664e_4_k_cu_6b1f57bb32reconstruct_intersections_kernelEPKfPKlS4_S6_PKiS4_PfS9_S8_iii,@function
        .size           _ZN3lfs5tetra4cuda36_GLOBAL__N__ead9664e_4_k_cu_6b1f57bb32reconstruct_intersections_kernelEPKfPKlS4_S6_PKiS4_PfS9_S8_iii,(.L_x_83 - _ZN3lfs5tetra4cuda36_GLOBAL__N__ead9664e_4_k_cu_6b1f57bb32reconstruct_intersections_kernelEPKfPKlS4_S6_PKiS4_PfS9_S8_iii)
        .other          _ZN3lfs5tetra4cuda36_GLOBAL__N__ead9664e_4_k_cu_6b1f57bb32reconstruct_intersections_kernelEPKfPKlS4_S6_PKiS4_PfS9_S8_iii,@"STO_CUDA_ENTRY STV_DEFAULT"
_ZN3lfs5tetra4cuda36_GLOBAL__N__ead9664e_4_k_cu_6b1f57bb32reconstruct_intersections_kernelEPKfPKlS4_S6_PKiS4_PfS9_S8_iii:
        /* <DEDUP_REMOVED lines=22> */
[----:B0-----:R-:W-:-:S05]  /*0160*/  IMAD.WIDE.U32 R2, R5, 0x4, R2 ;  /* 0x0000000405027825 */ /* 0x001fca00078e0002 */
[----:B------:R0:W5:Y:S02]  /*0170*/  LDG.E.CONSTANT R16, desc[UR4][R2.64] ;  /* 0x0000000402107981 */ /* 0x000164000c1e9900 */
.L_x_32:
[----:B------:R-:W-:Y:S05]  /*0180*/  BSYNC.RECONVERGENT B0 ;  /* 0x0000000000007941 */ /* 0x000fea0003800200 */
.L_x_31:
[----:B------:R-:W-:Y:S05]  /*0190*/  @!P1 EXIT ;  /* 0x000000000000994d */ /* 0x000fea0003800000 */
[----:B0-----:R-:W0:Y:S01]  /*01a0*/  LDC.64 R2, c[0x0][0x3a8] ;  /* 0x0000ea00ff027b82 */ /* 0x001e220000000a00 */
[----:B------:R-:W1:Y:S01]  /*01b0*/  LDCU UR6, c[0x0][0x3d0] ;  /* 0x00007a00ff0677ac */ /* 0x000e620008000800 */
[----:B------:R-:W2:Y:S01]  /*01c0*/  LDCU.64 UR8, c[0x0][0x388] ;  /* 0x00007100ff0877ac */ /* 0x000ea20008000a00 */
[----:B0-----:R0:W5:Y:S04]  /*01d0*/  LDG.E.CONSTANT R12, desc[UR4][R2.64] ;  /* 0x00000004020c7981 */ /* 0x001168000c1e9900 */
[----:B------:R0:W5:Y:S04]  /*01e0*/  LDG.E.CONSTANT R13, desc[UR4][R2.64+0x4] ;  /* 0x00000404020d7981 */ /* 0x000168000c1e9900 */
[----:B------:R0:W5:Y:S01]  /*01f0*/  LDG.E.CONSTANT R14, desc[UR4][R2.64+0x8] ;  /* 0x00000804020e7981 */ /* 0x000162000c1e9900 */
[----:B-1----:R-:W-:Y:S01]  /*0200*/  IMAD R15, R15, UR6, RZ ;  /* 0x000000060f0f7c24 */ /* 0x002fe2000f8e02ff */
[----:B------:R-:W-:Y:S01]  /*0210*/  IADD3 R17, PT, PT, -R17, RZ, RZ ;  /* 0x000000ff11117210 */ /* 0x000fe20007ffe1ff */
[----:B-----5:R-:W-:-:S03]  /*0220*/  IMAD R16, R16, 0x3, RZ ;  /* 0x0000000310107824 */ /* 0x020fc600078e02ff */
[----:B--2---:R-:W-:-:S07]  /*0230*/  SHF.L.U32 R18, R15, 0x2, RZ ;  /* 0x000000020f127819 */ /* 0x004fce00000006ff */
.L_x_39:
[----:B------:R-:W1:Y:S08]  /*0240*/  LDC.64 R22, c[0x0][0x398] ;  /* 0x0000e600ff167b82 */ /* 0x000e700000000a00 */
[----:B--2---:R-:W2:Y:S08]  /*0250*/  LDC.64 R6, c[0x0][0x380] ;  /* 0x0000e000ff067b82 */ /* 0x004eb00000000a00 */
[----:B------:R-:W3:Y:S01]  /*0260*/  LDC.64 R10, c[0x0][0x390] ;  /* 0x0000e400ff0a7b82 */ /* 0x000ee20000000a00 */
[----:B-1----:R-:W-:-:S06]  /*0270*/  IMAD.WIDE R22, R15, 0x8, R22 ;  /* 0x000000080f167825 */ /* 0x002fcc00078e0216 */
[----:B------:R-:W4:Y:S02]  /*0280*/  LDG.E.64.CONSTANT R22, desc[UR4][R22.64] ;  /* 0x0000000416167981 */ /* 0x000f24000c1e9b00 */
[----:B----4-:R-:W-:-:S04]  /*0290*/  LEA R24, P0, R22, UR8, 0x5 ;  /* 0x0000000816187c11 */ /* 0x010fc8000f8028ff */
[----:B------:R-:W-:-:S05]  /*02a0*/  LEA.HI.X R25, R22, UR9, R23, 0x5, P0 ;  /* 0x0000000916197c11 */ /* 0x000fca00080f2c17 */
[----:B------:R-:W4:Y:S04]  /*02b0*/  LDG.E.64.CONSTANT R20, desc[UR4][R24.64+0x8] ;  /* 0x0000080418147981 */ /* 0x000f28000c1e9b00 */
[----:B------:R-:W5:Y:S04]  /*02c0*/  LDG.E.64.CONSTANT R8, desc[UR4][R24.64] ;  /* 0x0000000418087981 */ /* 0x000f68000c1e9b00 */
[----:B------:R-:W5:Y:S04]  /*02d0*/  LDG.E.64.CONSTANT R4, desc[UR4][R24.64+0x10] ;  /* 0x0000100418047981 */ /* 0x000f68000c1e9b00 */
[----:B0-----:R5:W5:Y:S01]  /*02e0*/  LDG.E.64.CONSTANT R2, desc[UR4][R24.64+0x18] ;  /* 0x0000180418027981 */ /* 0x001b62000c1e9b00 */
[----:B---3--:R-:W-:-:S05]  /*02f0*/  IMAD.WIDE R10, R18, 0x4, R10 ;  /* 0x00000004120a7825 */ /* 0x008fca00078e020a */
[----:B------:R-:W3:Y:S01]  /*0300*/  LDG.E.CONSTANT R24, desc[UR4][R10.64] ;  /* 0x000000040a187981 */ /* 0x000ee2000c1e9900 */
[----:B----4-:R-:W-:Y:S02]  /*0310*/  IMAD R19, R21, 0xc, RZ ;  /* 0x0000000c15137824 */ /* 0x010fe400078e02ff */
[----:B--2---:R-:W-:-:S04]  /*0320*/  IMAD.WIDE.U32 R20, R20, 0xc, R6 ;  /* 0x0000000c14147825 */ /* 0x004fc800078e0006 */
[----:B-----5:R-:W-:Y:S01]  /*0330*/  IMAD R25, R9, 0xc, RZ ;  /* 0x0000000c09197824 */ /* 0x020fe200078e02ff */
[----:B------:R-:W-:Y:S01]  /*0340*/  IADD3 R21, PT, PT, R21, R19, RZ ;  /* 0x0000001315157210 */ /* 0x000fe20007ffe0ff */
[----:B------:R-:W-:-:S04]  /*0350*/  IMAD.WIDE.U32 R8, R8, 0xc, R6 ;  /* 0x0000000c08087825 */ /* 0x000fc800078e0006 */
[----:B------:R-:W-:Y:S01]  /*0360*/  IMAD R23, R5, 0xc, RZ ;  /* 0x0000000c05177824 */ /* 0x000fe200078e02ff */
[----:B------:R-:W2:Y:S01]  /*0370*/  LDG.E.CONSTANT R0, desc[UR4][R20.64+0x4] ;  /* 0x0000040414007981 */ /* 0x000ea2000c1e9900 */
[----:B------:R-:W-:-:S03]  /*0380*/  IMAD.WIDE.U32 R4, R4, 0xc, R6 ;  /* 0x0000000c04047825 */ /* 0x000fc600078e0006 */
[----:B------:R-:W4:Y:S01]  /*0390*/  LDG.E.CONSTANT R19, desc[UR4][R20.64] ;  /* 0x0000000414137981 */ /* 0x000f22000c1e9900 */
[----:B------:R-:W-:Y:S02]  /*03a0*/  IMAD R27, R3, 0xc, RZ ;  /* 0x0000000c031b7824 */ /* 0x000fe400078e02ff */
[----:B------:R-:W-:Y:S01]  /*03b0*/  IMAD.IADD R9, R9, 0x1, R25 ;  /* 0x0000000109097824 */ /* 0x000fe200078e0219 */
[----:B------:R-:W2:Y:S01]  /*03c0*/  LDG.E.CONSTANT R3, desc[UR4][R10.64+0x4] ;  /* 0x000004040a037981 */ /* 0x000ea2000c1e9900 */
[----:B------:R-:W-:Y:S01]  /*03d0*/  IMAD.WIDE.U32 R6, R2, 0xc, R6 ;  /* 0x0000000c02067825 */ /* 0x000fe200078e0006 */
[----:B------:R-:W-:Y:S02]  /*03e0*/  IADD3 R5, PT, PT, R5, R23, RZ ;  /* 0x0000001705057210 */ /* 0x000fe40007ffe0ff */
[----:B------:R-:W5:Y:S02]  /*03f0*/  LDG.E.CONSTANT R22, desc[UR4][R20.64+0x8] ;  /* 0x0000080414167981 */ /* 0x000f64000c1e9900 */
[----:B------:R-:W-:-:S02]  /*0400*/  IADD3 R7, PT, PT, R7, R27, RZ ;  /* 0x0000001b07077210 */ /* 0x000fc40007ffe0ff */
[----:B------:R-:W3:Y:S04]  /*0410*/  LDG.E.CONSTANT R2, desc[UR4][R10.64+0x8] ;  /* 0x000008040a027981 */ /* 0x000ee8000c1e9900 */
[----:B------:R-:W3:Y:S04]  /*0420*/  LDG.E.CONSTANT R25, desc[UR4][R8.64] ;  /* 0x0000000408197981 */ /* 0x000ee8000c1e9900 */
[----:B------:R-:W3:Y:S04]  /*0430*/  LDG.E.CONSTANT R21, desc[UR4][R8.64+0x4] ;  /* 0x0000040408157981 */ /* 0x000ee8000c1e9900 */
[----:B------:R-:W3:Y:S04]  /*0440*/  LDG.E.CONSTANT R23, desc[UR4][R4.64+0x4] ;  /* 0x0000040404177981 */ /* 0x000ee8000c1e9900 */
[----:B------:R2:W3:Y:S04]  /*0450*/  LDG.E.CONSTANT R27, desc[UR4][R8.64+0x8] ;  /* 0x00000804081b7981 */ /* 0x0004e8000c1e9900 */
[----:B------:R-:W3:Y:S04]  /*0460*/  LDG.E.CONSTANT R20, desc[UR4][R10.64+0xc] ;  /* 0x00000c040a147981 */ /* 0x000ee8000c1e9900 */
[----:B------:R-:W3:Y:S04]  /*0470*/  LDG.E.CONSTANT R28, desc[UR4][R4.64] ;  /* 0x00000004041c7981 */ /* 0x000ee8000c1e9900 */
[----:B------:R-:W3:Y:S04]  /*0480*/  LDG.E.CONSTANT R29, desc[UR4][R6.64+0x4] ;  /* 0x00000404061d7981 */ /* 0x000ee8000c1e9900 */
[----:B------:R-:W3:Y:S04]  /*0490*/  LDG.E.CONSTANT R26, desc[UR4][R4.64+0x8] ;  /* 0x00000804041a7981 */ /* 0x000ee8000c1e9900 */
[----:B------:R-:W3:Y:S04]  /*04a0*/  LDG.E.CONSTANT R10, desc[UR4][R6.64] ;  /* 0x00000004060a7981 */ /* 0x000ee8000c1e9900 */
[----:B------:R0:W3:Y:S01]  /*04b0*/  LDG.E.CONSTANT R11, desc[UR4][R6.64+0x8] ;  /* 0x00000804060b7981 */ /* 0x0000e2000c1e9900 */
[----:B------:R-:W-:Y:S01]  /*04c0*/  BSSY.RECONVERGENT B0, `(.L_x_33) ;  /* 0x000001e000007945 */ /* 0x000fe20003800200 */
[C---:B--2---:R-:W-:Y:S01]  /*04d0*/  FMUL R9, R3.reuse, R0 ;  /* 0x0000000003097220 */ /* 0x044fe20000400000 */
[C---:B----4-:R-:W-:Y:S01]  /*04e0*/  FMUL R0, R3.reuse, R19 ;  /* 0x0000001303007220 */ /* 0x050fe20000400000 */
[----:B-----5:R-:W-:-:S03]  /*04f0*/  FMUL R22, R3, R22 ;  /* 0x0000001603167220 */ /* 0x020fc60000400000 */
[C---:B---3--:R-:W-:Y:S01]  /*0500*/  FFMA R25, R24.reuse, R25, R0 ;  /* 0x0000001918197223 */ /* 0x048fe20000000000 */
[----:B------:R-:W-:-:S04]  /*0510*/  FFMA R21, R24, R21, R9 ;  /* 0x0000001518157223 */ /* 0x000fc80000000009 */
[----:B------:R-:W-:Y:S01]  /*0520*/  FFMA R21, R2, R23, R21 ;  /* 0x0000001702157223 */ /* 0x000fe20000000015 */
[----:B------:R-:W-:Y:S01]  /*0530*/  FFMA R27, R24, R27, R22 ;  /* 0x0000001b181b7223 */ /* 0x000fe20000000016 */
[----:B------:R-:W-:Y:S02]  /*0540*/  FFMA R25, R2, R28, R25 ;  /* 0x0000001c02197223 */ /* 0x000fe40000000019 */
[----:B------:R-:W-:Y:S01]  /*0550*/  FFMA R8, R20, R29, R21 ;  /* 0x0000001d14087223 */ /* 0x000fe20000000015 */
[----:B------:R-:W-:-:S03]  /*0560*/  FFMA R26, R2, R26, R27 ;  /* 0x0000001a021a7223 */ /* 0x000fc6000000001b */
[----:B0-----:R-:W-:Y:S01]  /*0570*/  FADD R6, -R13, R8 ;  /* 0x000000080d067221 */ /* 0x001fe20000000100 */
[----:B------:R-:W-:-:S03]  /*0580*/  FFMA R7, R20, R10, R25 ;  /* 0x0000000a14077223 */ /* 0x000fc60000000019 */
[----:B------:R-:W-:Y:S01]  /*0590*/  FMUL R0, R6, R6 ;  /* 0x0000000606007220 */ /* 0x000fe20000400000 */
[----:B------:R-:W-:Y:S01]  /*05a0*/  FFMA R9, R20, R11, R26 ;  /* 0x0000000b14097223 */ /* 0x000fe2000000001a */
[----:B------:R-:W-:-:S03]  /*05b0*/  FADD R11, -R12, R7 ;  /* 0x000000070c0b7221 */ /* 0x000fc60000000100 */
[----:B------:R-:W-:Y:S01]  /*05c0*/  FADD R10, -R14, R9 ;  /* 0x000000090e0a7221 */ /* 0x000fe20000000100 */
[----:B------:R-:W-:-:S04]  /*05d0*/  FFMA R3, R11, R11, R0 ;  /* 0x0000000b0b037223 */ /* 0x000fc80000000000 */
[----:B------:R-:W-:-:S05]  /*05e0*/  FFMA R3, R10, R10, R3 ;  /* 0x0000000a0a037223 */ /* 0x000fca0000000003 */
[----:B------:R-:W-:Y:S01]  /*05f0*/  IADD3 R0, PT, PT, R3, -0xd000000, RZ ;  /* 0xf300000003007810 */ /* 0x000fe20007ffe0ff */
[----:B------:R0:W1:Y:S03]  /*0600*/  MUFU.RSQ R2, R3 ;  /* 0x0000000300027308 */ /* 0x0000660000001400 */
[----:B------:R-:W-:-:S13]  /*0610*/  ISETP.GT.U32.AND P0, PT, R0, 0x727fffff, PT ;  /* 0x727fffff0000780c */ /* 0x000fda0003f04070 */
[----:B0-----:R-:W-:Y:S05]  /*0620*/  @!P0 BRA `(.L_x_34) ;  /* 0x00000000000c8947 */ /* 0x001fea0003800000 */
[----:B------:R-:W-:-:S07]  /*0630*/  MOV R20, 0x650 ;  /* 0x0000065000147802 */ /* 0x000fce0000000f00 */
[----:B-1----:R-:W-:Y:S05]  /*0640*/  CALL.REL.NOINC `($__internal_2_$__cuda_sm20_sqrt_rn_f32_slowpath) ;  /* 0x0000000400787944 */ /* 0x002fea0003c00000 */
[----:B------:R-:W-:Y:S05]  /*0650*/  BRA `(.L_x_35) ;  /* 0x0000000000107947 */ /* 0x000fea0003800000 */
.L_x_34:
[----:B-1----:R-:W-:Y:S01]  /*0660*/  FMUL.FTZ R0, R3, R2 ;  /* 0x0000000203007220 */ /* 0x002fe20000410000 */
[----:B------:R-:W-:-:S03]  /*0670*/  FMUL.FTZ R2, R2, 0.5 ;  /* 0x3f00000002027820 */ /* 0x000fc60000410000 */
[----:B------:R-:W-:-:S04]  /*0680*/  FFMA R3, -R0, R0, R3 ;  /* 0x0000000000037223 */ /* 0x000fc80000000103 */
[----:B------:R-:W-:-:S07]  /*0690*/  FFMA R0, R3, R2, R0 ;  /* 0x0000000203007223 */ /* 0x000fce0000000000 */
.L_x_35:
[----:B------:R-:W-:Y:S05]  /*06a0*/  BSYNC.RECONVERGENT B0 ;  /* 0x0000000000007941 */ /* 0x000fea0003800200 */
.L_x_33:
[C---:B------:R-:W-:Y:S01]  /*06b0*/  IADD3 R2, PT, PT, R0.reuse, 0x1800000, RZ ;  /* 0x0180000000027810 */ /* 0x040fe20007ffe0ff */
[----:B------:R-:W-:Y:S01]  /*06c0*/  BSSY.RECONVERGENT B0, `(.L_x_36) ;  /* 0x000000d000007945 */ /* 0x000fe20003800200 */
[----:B------:R-:W-:Y:S02]  /*06d0*/  FSETP.GT.AND P3, PT, R0, 9.9999999392252902908e-09, PT ;  /* 0x322bcc770000780b */ /* 0x000fe40003f64000 */
[----:B------:R-:W-:-:S04]  /*06e0*/  LOP3.LUT R2, R2, 0x7f800000, RZ, 0xc0, !PT ;  /* 0x7f80000002027812 */ /* 0x000fc800078ec0ff */
[----:B------:R-:W-:-:S13]  /*06f0*/  ISETP.GT.U32.AND P0, PT, R2, 0x1ffffff, PT ;  /* 0x01ffffff0200780c */ /* 0x000fda0003f04070 */
[----:B------:R-:W-:Y:S05]  /*0700*/  @P0 BRA `(.L_x_37) ;  /* 0x0000000000100947 */ /* 0x000fea0003800000 */
[----:B------:R-:W-:-:S07]  /*0710*/  MOV R4, 0x730 ;  /* 0x0000073000047802 */ /* 0x000fce0000000f00 */
[----:B------:R-:W-:Y:S05]  /*0720*/  CALL.REL.NOINC `($__internal_1_$__cuda_sm20_rcp_rn_f32_slowpath) ;  /* 0x0000000000707944 */ /* 0x000fea0003c00000 */
[----:B------:R-:W-:Y:S01]  /*0730*/  IMAD.MOV.U32 R19, RZ, RZ, R3 ;  /* 0x000000ffff137224 */ /* 0x000fe200078e0003 */
[----:B------:R-:W-:Y:S06]  /*0740*/  BRA `(.L_x_38) ;  /* 0x0000000000107947 */ /* 0x000fec0003800000 */
.L_x_37:
[----:B------:R-:W0:Y:S02]  /*0750*/  MUFU.RCP R19, R0 ;  /* 0x0000000000137308 */ /* 0x000e240000001000 */
[----:B0-----:R-:W-:-:S04]  /*0760*/  FFMA R2, R19, R0, -1 ;  /* 0xbf80000013027423 */ /* 0x001fc80000000000 */
[----:B------:R-:W-:-:S04]  /*0770*/  FADD.FTZ R2, -R2, -RZ ;  /* 0x800000ff02027221 */ /* 0x000fc80000010100 */
[----:B------:R-:W-:-:S07]  /*0780*/  FFMA R19, R19, R2, R19 ;  /* 0x0000000213137223 */ /* 0x000fce0000000013 */
.L_x_38:
[----:B------:R-:W-:Y:S05]  /*0790*/  BSYNC.RECONVERGENT B0 ;  /* 0x0000000000007941 */ /* 0x000fea0003800200 */
.L_x_36:
[----:B------:R-:W0:Y:S01]  /*07a0*/  LDC.64 R4, c[0x0][0x3b0] ;  /* 0x0000ec00ff047b82 */ /* 0x000e220000000a00 */
[----:B------:R-:W-:Y:S02]  /*07b0*/  FSEL R19, R19, RZ, P3 ;  /* 0x000000ff13137208 */ /* 0x000fe40001800000 */
[----:B------:R-:W-:Y:S02]  /*07c0*/  IADD3 R17, PT, PT, R17, 0x1, RZ ;  /* 0x0000000111117810 */ /* 0x000fe40007ffe0ff */
[----:B------:R-:W-:Y:S01]  /*07d0*/  IADD3 R18, PT, PT, R18, 0x4, RZ ;  /* 0x0000000412127810 */ /* 0x000fe20007ffe0ff */
[-C--:B------:R-:W-:Y:S01]  /*07e0*/  FMUL R11, R11, R19.reuse ;  /* 0x000000130b0b7220 */ /* 0x080fe20000400000 */
[-C--:B------:R-:W-:Y:S01]  /*07f0*/  FMUL R21, R6, R19.reuse ;  /* 0x0000001306157220 */ /* 0x080fe20000400000 */
[----:B------:R-:W1:Y:S01]  /*0800*/  LDC.64 R2, c[0x0][0x3b8] ;  /* 0x0000ee00ff027b82 */ /* 0x000e620000000a00 */
[----:B------:R-:W-:Y:S01]  /*0810*/  FMUL R19, R10, R19 ;  /* 0x000000130a137220 */ /* 0x000fe20000400000 */
[----:B------:R-:W-:-:S02]  /*0820*/  ISETP.NE.AND P0, PT, R17, RZ, PT ;  /* 0x000000ff1100720c */ /* 0x000fc40003f05270 */
[----:B------:R-:W-:Y:S01]  /*0830*/  IADD3 R15, PT, PT, R15, 0x1, RZ ;  /* 0x000000010f0f7810 */ /* 0x000fe20007ffe0ff */
[----:B0-----:R-:W-:-:S05]  /*0840*/  IMAD.WIDE R4, R16, 0x4, R4 ;  /* 0x0000000410047825 */ /* 0x001fca00078e0204 */
[----:B------:R2:W-:Y:S01]  /*0850*/  STG.E desc[UR4][R4.64], R7 ;  /* 0x0000000704007986 */ /* 0x0005e2000c101904 */
[----:B-1----:R-:W-:-:S03]  /*0860*/  IMAD.WIDE R2, R16, 0x4, R2 ;  /* 0x0000000410027825 */ /* 0x002fc600078e0202 */
[----:B------:R2:W-:Y:S01]  /*0870*/  STG.E desc[UR4][R4.64+0x4], R8 ;  /* 0x0000040804007986 */ /* 0x0005e2000c101904 */
[----:B------:R-:W-:-:S03]  /*0880*/  IADD3 R16, PT, PT, R16, 0x3, RZ ;  /* 0x0000000310107810 */ /* 0x000fc60007ffe0ff */
[----:B------:R2:W-:Y:S04]  /*0890*/  STG.E desc[UR4][R4.64+0x8], R9 ;  /* 0x0000080904007986 */ /* 0x0005e8000c101904 */
[----:B------:R2:W-:Y:S04]  /*08a0*/  STG.E desc[UR4][R2.64], R11 ;  /* 0x0000000b02007986 */ /* 0x0005e8000c101904 */
[----:B------:R2:W-:Y:S04]  /*08b0*/  STG.E desc[UR4][R2.64+0x4], R21 ;  /* 0x0000041502007986 */ /* 0x0005e8000c101904 */
[----:B------:R2:W-:Y:S01]  /*08c0*/  STG.E desc[UR4][R2.64+0x8], R19 ;  /* 0x0000081302007986 */ /* 0x0005e2000c101904 */
[----:B------:R-:W-:Y:S05]  /*08d0*/  @P0 BRA `(.L_x_39) ;  /* 0xfffffff800580947 */ /* 0x000fea000383ffff */
[----:B------:R-:W-:Y:S05]  /*08e0*/  EXIT ;  /* 0x000000000000794d */ /* 0x000fea0003800000 */
        .weak           $__internal_1_$__cuda_sm20_rcp_rn_f32_slowpath
        .type           $__internal_1_$__cuda_sm20_rcp_rn_f32_slowpath,@function
        .size           $__internal_1_$__cuda_sm20_rcp_rn_f32_slowpath,($__internal_2_$__cuda_sm20_sqrt_rn_f32_slowpath - $__internal_1_$__cuda_sm20_rcp_rn_f32_slowpath)
$__internal_1_$__cuda_sm20_rcp_rn_f32_slowpath:
[----:B------:R-:W-:Y:S01]  /*08f0*/  IMAD.SHL.U32 R2, R0, 0x2, RZ ;  /* 0x0000000200027824 */ /* 0x000fe200078e00ff */
[----:B------:R-:W-:Y:S04]  /*0900*/  BSSY.RECONVERGENT B1, `(.L_x_40) ;  /* 0x0000030000017945 */ /* 0x000fe80003800200 */
[----:B------:R-:W-:-:S04]  /*0910*/  SHF.R.U32.HI R2, RZ, 0x18, R2 ;  /* 0x00000018ff027819 */ /* 0x000fc80000011602 */
[----:B------:R-:W-:-:S13]  /*0920*/  ISETP.NE.U32.AND P0, PT, R2, RZ, PT ;  /* 0x000000ff0200720c */ /* 0x000fda0003f05070 */
[----:B------:R-:W-:Y:S05]  /*0930*/  @P0 BRA `(.L_x_41) ;  /* 0x0000000000280947 */ /* 0x000fea0003800000 */
[----:B------:R-:W-:-:S04]  /*0940*/  SHF.L.U32 R2, R0, 0x1, RZ ;  /* 0x0000000100027819 */ /* 0x000fc800000006ff */
        /* <DEDUP_REMOVED lines=9> */
.L_x_41:
[----:B------:R-:W-:-:S04]  /*09e0*/  IADD3 R3, PT, PT, R2, -0xfd, RZ ;  /* 0xffffff0302037810 */ /* 0x000fc80007ffe0ff */
        /* <DEDUP_REMOVED lines=15> */
[----:B------:R-:W-:Y:S02]  /*0ae0*/  LOP3.LUT R22, R23, R20, RZ, 0xc0, !PT ;  /* 0x0000001417167212 */ /* 0x000fe400078ec0ff */
[----:B------:R-:W-:-:S02]  /*0af0*/  IADD3 R19, PT, PT, -R19, RZ, RZ ;  /* 0x000000ff13137210 */ /* 0x000fc40007ffe1ff */
[-C--:B------:R-:W-:Y:S02]  /*0b00*/  SHF.R.U32.HI R22, RZ, R3.reuse, R22 ;  /* 0x00000003ff167219 */ /* 0x080fe40000011616 */
        /* <DEDUP_REMOVED lines=10> */
[----:B------:R-:W-:-:S04]  /*0bb0*/  @!P0 IADD3 R3, PT, PT, R3, 0x1, RZ ;  /* 0x0000000103038810 */ /* 0x000fc80007ffe0ff */
[----:B------:R-:W-:-:S04]  /*0bc0*/  @!P1 SHF.L.U32 R3, R3, 0x1, RZ ;  /* 0x0000000103039819 */ /* 0x000fc800000006ff */
[----:B------:R-:W-:Y:S01]  /*0bd0*/  LOP3.LUT R3, R3, 0x80000000, R0, 0xf8, !PT ;  /* 0x8000000003037812 */ /* 0x000fe200078ef800 */
[----:B------:R-:W-:Y:S06]  /*0be0*/  BRA `(.L_x_42) ;  /* 0x0000000000047947 */ /* 0x000fec0003800000 */
.L_x_43:
[----:B------:R0:W1:Y:S02]  /*0bf0*/  MUFU.RCP R3, R0 ;  /* 0x0000000000037308 */ /* 0x0000640000001000 */
.L_x_42:
[----:B------:R-:W-:Y:S05]  /*0c00*/  BSYNC.RECONVERGENT B1 ;  /* 0x0000000000017941 */ /* 0x000fea0003800200 */
.L_x_40:
[----:B------:R-:W-:-:S04]  /*0c10*/  MOV R5, 0x0 ;  /* 0x0000000000057802 */ /* 0x000fc80000000f00 */
[----:B01----:R-:W-:Y:S05]  /*0c20*/  RET.REL.NODEC R4 `(_ZN3lfs5tetra4cuda36_GLOBAL__N__ead9664e_4_k_cu_6b1f57bb32reconstruct_intersections_kernelEPKfPKlS4_S6_PKiS4_PfS9_S8_iii) ;  /* 0xfffffff004f47950 */ /* 0x003fea0003c3ffff */
        .weak           $__internal_2_$__cuda_sm20_sqrt_rn_f32_slowpath
        .type           $__internal_2_$__cuda_sm20_sqrt_rn_f32_slowpath,@function
        .size           $__internal_2_$__cuda_sm20_sqrt_rn_f32_slowpath,(.L_x_83 - $__internal_2_$__cuda_sm20_sqrt_rn_f32_slowpath)
$__internal_2_$__cuda_sm20_sqrt_rn_f32_slowpath:
[----:B------:R-:W-:-:S13]  /*0c30*/  LOP3.LUT P0, RZ, R3, 0x7fffffff, RZ, 0xc0, !PT ;  /* 0x7fffffff03ff7812 */ /* 0x000fda000780c0ff */
[----:B------:R-:W-:Y:S01]  /*0c40*/  @!P0 MOV R2, R3 ;  /* 0x0000000300028202 */ /* 0x000fe20000000f00 */
[----:B------:R-:W-:Y:S06]  /*0c50*/  @!P0 BRA `(.L_x_44) ;  /* 0x0000000000448947 */ /* 0x000fec0003800000 */
[----:B------:R-:W-:Y:S01]  /*0c60*/  FSETP.GEU.FTZ.AND P0, PT, R3, RZ, PT ;  /* 0x000000ff0300720b */ /* 0x000fe20003f1e000 */
[----:B------:R-:W-:-:S12]  /*0c70*/  IMAD.MOV.U32 R0, RZ, RZ, R3 ;  /* 0x000000ffff007224 */ /* 0x000fd800078e0003 */
[----:B------:R-:W-:Y:S01]  /*0c80*/  @!P0 MOV R2, 0x7fffffff ;  /* 0x7fffffff00028802 */ /* 0x000fe20000000f00 */
[----:B------:R-:W-:Y:S06]  /*0c90*/  @!P0 BRA `(.L_x_44) ;  /* 0x0000000000348947 */ /* 0x000fec0003800000 */
[----:B------:R-:W-:-:S13]  /*0ca0*/  FSETP.GTU.FTZ.AND P0, PT, |R0|, +INF , PT ;  /* 0x7f8000000000780b */ /* 0x000fda0003f1c200 */
[----:B------:R-:W-:Y:S01]  /*0cb0*/  @P0 FADD.FTZ R2, R0, 1 ;  /* 0x3f80000000020421 */ /* 0x000fe20000010000 */
[----:B------:R-:W-:Y:S06]  /*0cc0*/  @P0 BRA `(.L_x_44) ;  /* 0x0000000000280947 */ /* 0x000fec0003800000 */
[----:B------:R-:W-:-:S13]  /*0cd0*/  FSETP.NEU.FTZ.AND P0, PT, |R0|, +INF , PT ;  /* 0x7f8000000000780b */ /* 0x000fda0003f1d200 */
[----:B------:R-:W-:-:S04]  /*0ce0*/  @P0 FFMA R3, R0, 1.84467440737095516160e+19, RZ ;  /* 0x5f80000000030823 */ /* 0x000fc800000000ff */
[----:B------:R-:W0:Y:S02]  /*0cf0*/  @P0 MUFU.RSQ R2, R3 ;  /* 0x0000000300020308 */ /* 0x000e240000001400 */
[----:B0-----:R-:W-:Y:S01]  /*0d00*/  @P0 FMUL.FTZ R4, R3, R2 ;  /* 0x0000000203040220 */ /* 0x001fe20000410000 */
[----:B------:R-:W-:Y:S01]  /*0d10*/  @P0 FMUL.FTZ R19, R2, 0.5 ;  /* 0x3f00000002130820 */ /* 0x000fe20000410000 */
[----:B------:R-:W-:Y:S02]  /*0d20*/  @!P0 MOV R2, R0 ;  /* 0x0000000000028202 */ /* 0x000fe40000000f00 */
[----:B------:R-:W-:-:S04]  /*0d30*/  @P0 FADD.FTZ R5, -R4, -RZ ;  /* 0x800000ff04050221 */ /* 0x000fc80000010100 */
[----:B------:R-:W-:-:S04]  /*0d40*/  @P0 FFMA R5, R4, R5, R3 ;  /* 0x0000000504050223 */ /* 0x000fc80000000003 */
[----:B------:R-:W-:-:S04]  /*0d50*/  @P0 FFMA R5, R5, R19, R4 ;  /* 0x0000001305050223 */ /* 0x000fc80000000004 */
[----:B------:R-:W-:-:S07]  /*0d60*/  @P0 FMUL.FTZ R2, R5, 2.3283064365386962891e-10 ;  /* 0x2f80000005020820 */ /* 0x000fce0000410000 */
.L_x_44:
[----:B------:R-:W-:Y:S01]  /*0d70*/  HFMA2 R3, -RZ, RZ, 0, 0 ;  /* 0x00000000ff037431 */ /* 0x000fe200000001ff */
[----:B------:R-:W-:Y:S02]  /*0d80*/  MOV R0, R2 ;  /* 0x0000000200007202 */ /* 0x000fe40000000f00 */
[----:B------:R-:W-:-:S04]  /*0d90*/  MOV R2, R20 ;  /* 0x0000001400027202 */ /* 0x000fc80000000f00 */
[----:B------:R-:W-:Y:S05]  /*0da0*/  RET.REL.NODEC R2 `(_ZN3lfs5tetra4cuda36_GLOBAL__N__ead9664e_4_k_cu_6b1f57bb32reconstruct_intersections_kernelEPKfPKlS4_S6_PKiS4_PfS9_S8_iii) ;  /* 0xfffffff002947950 */ /* 0x000fea0003c3ffff */
.L_x_45:
        /* <DEDUP_REMOVED lines=13> */
.L_x_83:


//--------------------- .text._ZN3lfs5tetra4cuda36_GLOBAL__N__ead9664e_4_k_cu_6b1f57bb32accumulate_gradient_norms_kernelEPKfPfm --------------------------
	.section	.text._ZN3lfs5tetra4cuda36_GLOBAL__N__ead9664e_4_k_cu_6b1f57bb32accumulate_gradient_norms_kernelEPKfPfm,"ax",@progbits
	.align	128
.text._ZN3lfs5tetra4cuda36_GLOBAL__N__ead9664e_4_k_cu_6b1f57bb32accumulate_gradient_norms_kernelEPKfPfm:
        .type           _ZN3lfs5tetra4cuda36_GLOBAL__N__ead9664e_4_k_cu_6b1f57bb32accumulate_gradient_norms_kernelEPKfPfm,@function
        .size           _ZN3lfs5tetra4cuda36_GLOBAL__N__ead9664e_4_k_cu_6b1f57bb32accumulate_gradient_norms_kernelEPKfPfm,(.L_x_86 - _ZN3lfs5tetra4cuda36_GLOBAL__N__ead9664e_4_k_cu_6b1f57bb32accumulate_gradient_norms_kernelEPKfPfm)
        .other          _ZN3lfs5tetra4cuda36_GLOBAL__N__ead9664e_4_k_cu_6b1f57bb32accumulate_gradient_norms_kernelEPKfPfm,@"STO_CUDA_ENTRY STV_DEFAULT"
_ZN3lfs5tetra4cuda36_GLOBAL__N__ead9664e_4_k_cu_6b1f57bb32accumulate_gradient_norms_kernelEPKfPfm:
[----:B------:R-:W-:Y:S01]  /*0000*/  LDC R1, c[0x0][0x37c] ;  /* 0x0000df00ff017b82 */ /* 0x000fe20000000800 */
[----:B------:R-:W0:Y:S07]  /*0010*/  S2R R3, SR_TID.X ;  /* 0x0000000000037919 */ /* 0x000e2e0000002100 */
[----:B------:R-:W0:Y:S01]  /*0020*/  S2UR UR4, SR_CTAID.X ;  /* 0x00000000000479c3 */ /* 0x000e220000002500 */
[----:B------:R-:W1:Y:S07]  /*0030*/  LDCU.64 UR6, c[0x0][0x390] ;  /* 0x00007200ff0677ac */ /* 0x000e6e0008000a00 */
[----:B------:R-:W0:Y:S02]  /*0040*/  LDC R2, c[0x0][0x360] ;  /* 0x0000d800ff027b82 */ /* 0x000e240000000800 */
[----:B0-----:R-:W-:-:S05]  /*0050*/  IMAD R2, R2, UR4, R3 ;  /* 0x0000000402027c24 */ /* 0x001fca000f8e0203 */
[----:B-1----:R-:W-:Y:S02]  /*0060*/  ISETP.GE.U32.AND P0, PT, R2, UR6, PT ;  /* 0x0000000602007c0c */ /* 0x002fe4000bf06070 */
[----:B------:R-:W-:-:S04]  /*0070*/  SHF.R.S32.HI R3, RZ, 0x1f, R2 ;  /* 0x0000001fff037819 */ /* 0x000fc80000011402 */
[----:B------:R-:W-:-:S13]  /*0080*/  ISETP.GE.U32.AND.EX P0, PT, R3, UR7, PT, P0 ;  /* 0x0000000703007c0c */ /* 0x000fda000bf06100 */
[----:B------:R-:W-:Y:S05]  /*0090*/  @P0 EXIT ;  /* 0x000000000000094d */ /* 0x000fea0003800000 */
[----:B------:R-:W0:Y:S01]  /*00a0*/  LDC.64 R4, c[0x0][0x380] ;  /* 0x0000e000ff047b82 */ /* 0x000e220000000a00 */
[----:B------:R-:W1:Y:S01]  /*00b0*/  LDCU.64 UR4, c[0x0][0x358] ;  /* 0x00006b00ff0477ac */ /* 0x000e620008000a00 */
[----:B------:R-:W-:-:S04]  /*00c0*/  IMAD R7, R2, 0x3, RZ ;  /* 0x0000000302077824 */ /* 0x000fc800078e02ff */
[----:B0-----:R-:W-:-:S05]  /*00d0*/  IMAD.WIDE R4, R7, 0x4, R4 ;  /* 0x0000000407047825 */ /* 0x001fca00078e0204 */
[----:B-1----:R-:W2:Y:S04]  /*00e0*/  LDG.E.CONSTANT R6, desc[UR4][R4.64+0x4] ;  /* 0x0000040404067981 */ /* 0x002ea8000c1e9900 */
[----:B------:R-:W3:Y:S04]  /*00f0*/  LDG.E.CONSTANT R0, desc[UR4][R4.64] ;  /* 0x0000000404007981 */ /* 0x000ee8000c1e9900 */
[----:B------:R-:W4:Y:S01]  /*0100*/  LDG.E.CONSTANT R7, desc[UR4][R4.64+0x8] ;  /* 0x0000080404077981 */ /* 0x000f22000c1e9900 */
[----:B------:R-:W-:Y:S01]  /*0110*/  BSSY.RECONVERGENT B0, `(.L_x_46) ;  /* 0x000000f000007945 */ /* 0x000fe20003800200 */
[----:B--2---:R-:W-:-:S04]  /*0120*/  FMUL R9, R6, R6 ;  /* 0x0000000606097220 */ /* 0x004fc80000400000 */
[----:B---3--:R-:W-:-:S04]  /*0130*/  FFMA R0, R0, R0, R9 ;  /* 0x0000000000007223 */ /* 0x008fc80000000009 */
[----:B----4-:R-:W-:-:S04]  /*0140*/  FFMA R0, R7, R7, R0 ;  /* 0x0000000707007223 */ /* 0x010fc80000000000 */
[----:B------:R0:W1:Y:S01]  /*0150*/  MUFU.RSQ R7, R0 ;  /* 0x0000000000077308 */ /* 0x0000620000001400 */
[----:B------:R-:W-:-:S04]  /*0160*/  IADD3 R6, PT, PT, R0, -0xd000000, RZ ;  /* 0xf300000000067810 */ /* 0x000fc80007ffe0ff */
[----:B------:R-:W-:-:S13]  /*0170*/  ISETP.GT.U32.AND P0, PT, R6, 0x727fffff, PT ;  /* 0x727fffff0600780c */ /* 0x000fda0003f04070 */
[----:B01----:R-:W-:Y:S05]  /*0180*/  @!P0 BRA `(.L_x_47) ;  /* 0x00000000000c8947 */ /* 0x003fea0003800000 */
[----:B------:R-:W-:-:S07]  /*0190*/  MOV R9, 0x1b0 ;  /* 0x000001b000097802 */ /* 0x000fce0000000f00 */
[----:B------:R-:W-:Y:S05]  /*01a0*/  CALL.REL.NOINC `($__internal_3_$__cuda_sm20_sqrt_rn_f32_slowpath) ;  /* 0x00000000002c7944 */ /* 0x000fea0003c00000 */
[----:B------:R-:W-:Y:S05]  /*01b0*/  BRA `(.L_x_48) ;  /* 0x0000000000107947 */ /* 0x000fea0003800000 */
.L_x_47:
[----:B------:R-:W-:Y:S01]  /*01c0*/  FMUL.FTZ R5, R0, R7 ;  /* 0x0000000700057220 */ /* 0x000fe20000410000 */
[----:B------:R-:W-:-:S03]  /*01d0*/  FMUL.FTZ R7, R7, 0.5 ;  /* 0x3f00000007077820 */ /* 0x000fc60000410000 */
[----:B------:R-:W-:-:S04]  /*01e0*/  FFMA R0, -R5, R5, R0 ;  /* 0x0000000505007223 */ /* 0x000fc80000000100 */
[----:B------:R-:W-:-:S07]  /*01f0*/  FFMA R7, R0, R7, R5 ;  /* 0x0000000700077223 */ /* 0x000fce0000000005 */
.L_x_48:
[----:B------:R-:W-:Y:S05]  /*0200*/  BSYNC.RECONVERGENT B0 ;  /* 0x0000000000007941 */ /* 0x000fea0003800200 */
.L_x_46:
[----:B------:R-:W0:Y:S02]  /*0210*/  LDCU.64 UR6, c[0x0][0x388] ;  /* 0x00007100ff0677ac */ /* 0x000e240008000a00 */
[----:B0-----:R-:W-:-:S04]  /*0220*/  LEA R4, P0, R2, UR6, 0x2 ;  /* 0x0000000602047c11 */ /* 0x001fc8000f8010ff */
[----:B------:R-:W-:-:S05]  /*0230*/  LEA.HI.X R5, R2, UR7, R3, 0x2, P0 ;  /* 0x0000000702057c11 */ /* 0x000fca00080f1403 */
[----:B------:R-:W-:Y:S01]  /*0240*/  REDG.E.ADD.F32.FTZ.RN.STRONG.GPU desc[UR4][R4.64], R7 ;  /* 0x00000007040079a6 */ /* 0x000fe2000c12f304 */
[----:B------:R-:W-:Y:S05]  /*0250*/  EXIT ;  /* 0x000000000000794d */ /* 0x000fea0003800000 */
        .weak           $__internal_3_$__cuda_sm20_sqrt_rn_f32_slowpath
        .type           $__internal_3_$__cuda_sm20_sqrt_rn_f32_slowpath,@function
        .size           $__internal_3_$__cuda_sm20_sqrt_rn_f32_slowpath,(.L_x_86 - $__internal_3_$__cuda_sm20_sqrt_rn_f32_slowpath)
$__internal_3_$__cuda_sm20_sqrt_rn_f32_slowpath:
[----:B------:R-:W-:-:S13]  /*0260*/  LOP3.LUT P0, RZ, R0, 0x7fffffff, RZ, 0xc0, !PT ;  /* 0x7fffffff00ff7812 */ /* 0x000fda000780c0ff */
[----:B------:R-:W-:Y:S01]  /*0270*/  @!P0 MOV R4, R0 ;  /* 0x0000000000048202 */ /* 0x000fe20000000f00 */
[----:B------:R-:W-:Y:S06]  /*0280*/  @!P0 BRA `(.L_x_49) ;  /* 0x0000000000408947 */ /* 0x000fec0003800000 */
[----:B------:R-:W-:-:S13]  /*0290*/  FSETP.GEU.FTZ.AND P0, PT, R0, RZ, PT ;  /* 0x000000ff0000720b */ /* 0x000fda0003f1e000 */
        /* <DEDUP_REMOVED lines=15> */
.L_x_49:
[----:B------:R-:W-:Y:S01]  /*0390*/  HFMA2 R5, -RZ, RZ, 0, 0 ;  /* 0x00000000ff057431 */ /* 0x000fe200000001ff */
[----:B------:R-:W-:Y:S02]  /*03a0*/  MOV R7, R4 ;  /* 0x0000000400077202 */ /* 0x000fe40000000f00 */
[----:B------:R-:W-:-:S04]  /*03b0*/  MOV R4, R9 ;  /* 0x0000000900047202 */ /* 0x000fc80000000f00 */
[----:B------:R-:W-:Y:S05]  /*03c0*/  RET.REL.NODEC R4 `(_ZN3lfs5tetra4cuda36_GLOBAL__N__ead9664e_4_k_cu_6b1f57bb32accumulate_gradient_norms_kernelEPKfPfm) ;  /* 0xfffffffc040c7950 */ /* 0x000fea0003c3ffff */
.L_x_50:
        /* <DEDUP_REMOVED lines=11> */
.L_x_86:


//--------------------- .text._ZN3lfs5tetra4cuda36_GLOBAL__N__ead9664e_4_k_cu_6b1f57bb25compute_tet_bounds_kernelEPKlPKfPfm --------------------------
	.section	.text._ZN3lfs5tetra4cuda36_GLOBAL__N__ead9664e_4_k_cu_6b1f57bb25compute_tet_bounds_kernelEPKlPKfPfm,"ax",@progbits
	.align	128
.text._ZN3lfs5tetra4cuda36_GLOBAL__N__ead9664e_4_k_cu_6b1f57bb25compute_tet_bounds_kernelEPKlPKfPfm:
        .type           _ZN3lfs5tetra4cuda36_GLOBAL__N__ead9664e_4_k_cu_6b1f57bb25compute_tet_bounds_kernelEPKlPKfPfm,@function
        .size           _ZN3lfs5tetra4cuda36_GLOBAL__N__ead9664e_4_k_cu_6b1f57bb25compute_tet_bounds_kernelEPKlPKfPfm,(.L_x_88 - _ZN3lfs5tetra4cuda36_GLOBAL__N__ead9664e_4_k_cu_6b1f57bb25compute_tet_bounds_kernelEPKlPKfPfm)
        .other          _ZN3lfs5tetra4cuda36_GLOBAL__N__ead9664e_4_k_cu_6b1f57bb25compute_tet_bounds_kernelEPKlPKfPfm,@"STO_CUDA_ENTRY STV_DEFAULT"
_ZN3lfs5tetra4cuda36_GLOBAL__N__ead9664e_4_k_cu_6b1f57bb25compute_tet_bounds_kernelEPKlPKfPfm:
        /* <DEDUP_REMOVED lines=12> */
[----:B------:R-:W-:Y:S01]  /*00c0*/  IMAD.SHL.U32 R0, R0, 0x4, RZ ;  /* 0x0000000400007824 */ /* 0x000fe200078e00ff */
[----:B------:R-:W2:Y:S03]  /*00d0*/  LDCU.64 UR6, c[0x0][0x388] ;  /* 0x00007100ff0677ac */ /* 0x000ea60008000a00 */
[----:B0-----:R-:W-:-:S05]  /*00e0*/  IMAD.WIDE R2, R0, 0x8, R2 ;  /* 0x0000000800027825 */ /* 0x001fca00078e0202 */
[----:B-1----:R-:W2:Y:S02]  /*00f0*/  LDG.E.64.CONSTANT R6, desc[UR4][R2.64] ;  /* 0x0000000402067981 */ /* 0x002ea4000c1e9b00 */
[----:B--2---:R-:W-:-:S04]  /*0100*/  LEA R4, P0, R6, UR6, 0x4 ;  /* 0x0000000606047c11 */ /* 0x004fc8000f8020ff */
[----:B------:R-:W-:-:S05]  /*0110*/  LEA.HI.X R5, R6, UR7, R7, 0x4, P0 ;  /* 0x0000000706057c11 */ /* 0x000fca00080f2407 */
[----:B------:R-:W2:Y:S01]  /*0120*/  LDG.E.CONSTANT R6, desc[UR4][R4.64+0xc] ;  /* 0x00000c0404067981 */ /* 0x000ea2000c1e9900 */
[----:B------:R-:W-:Y:S01]  /*0130*/  BSSY.RECONVERGENT B0, `(.L_x_51) ;  /* 0x000002f000007945 */ /* 0x000fe20003800200 */
[----:B--2---:R-:W-:-:S13]  /*0140*/  FSETP.GEU.AND P0, PT, R6, 0.5, PT ;  /* 0x3f0000000600780b */ /* 0x004fda0003f0e000 */
[----:B------:R-:W-:Y:S05]  /*0150*/  @!P0 BRA `(.L_x_52) ;  /* 0x0000000000b08947 */ /* 0x000fea0003800000 */
[----:B------:R-:W2:Y:S02]  /*0160*/  LDG.E.64.CONSTANT R6, desc[UR4][R2.64+0x8] ;  /* 0x0000080402067981 */ /* 0x000ea4000c1e9b00 */
[----:B--2---:R-:W-:-:S04]  /*0170*/  LEA R8, P0, R6, UR6, 0x4 ;  /* 0x0000000606087c11 */ /* 0x004fc8000f8020ff */
[----:B------:R-:W-:-:S05]  /*0180*/  LEA.HI.X R9, R6, UR7, R7, 0x4, P0 ;  /* 0x0000000706097c11 */ /* 0x000fca00080f2407 */
[----:B------:R-:W2:Y:S02]  /*0190*/  LDG.E.CONSTANT R6, desc[UR4][R8.64+0xc] ;  /* 0x00000c0408067981 */ /* 0x000ea4000c1e9900 */
        /* <DEDUP_REMOVED lines=8> */
[----:B------:R-:W2:Y:S04]  /*0220*/  LDG.E.64.CONSTANT R2, desc[UR4][R2.64+0x18] ;  /* 0x0000180402027981 */ /* 0x000ea8000c1e9b00 */
[----:B------:R-:W3:Y:S04]  /*0230*/  LDG.E.CONSTANT R13, desc[UR4][R4.64] ;  /* 0x00000004040d7981 */ /* 0x000ee8000c1e9900 */
[----:B------:R-:W3:Y:S04]  /*0240*/  LDG.E.CONSTANT R14, desc[UR4][R8.64] ;  /* 0x00000004080e7981 */ /* 0x000ee8000c1e9900 */
[----:B------:R-:W4:Y:S04]  /*0250*/  LDG.E.CONSTANT R15, desc[UR4][R8.64+0x4] ;  /* 0x00000404080f7981 */ /* 0x000f28000c1e9900 */
[----:B------:R-:W5:Y:S04]  /*0260*/  LDG.E.CONSTANT R17, desc[UR4][R6.64] ;  /* 0x0000000406117981 */ /* 0x000f68000c1e9900 */
[----:B------:R-:W4:Y:S01]  /*0270*/  LDG.E.CONSTANT R16, desc[UR4][R6.64+0x4] ;  /* 0x0000040406107981 */ /* 0x000f22000c1e9900 */
[----:B--2---:R-:W-:-:S04]  /*0280*/  LEA R10, P0, R2, UR6, 0x4 ;  /* 0x00000006020a7c11 */ /* 0x004fc8000f8020ff */
[----:B------:R-:W-:-:S05]  /*0290*/  LEA.HI.X R11, R2, UR7, R3, 0x4, P0 ;  /* 0x00000007020b7c11 */ /* 0x000fca00080f2403 */
[----:B------:R-:W2:Y:S02]  /*02a0*/  LDG.E.CONSTANT R12, desc[UR4][R10.64+0xc] ;  /* 0x00000c040a0c7981 */ /* 0x000ea4000c1e9900 */
[----:B--2---:R-:W-:Y:S02]  /*02b0*/  FSETP.GEU.AND P0, PT, R12, 0.5, PT ;  /* 0x3f0000000c00780b */ /* 0x004fe40003f0e000 */
[----:B------:R-:W4:Y:S11]  /*02c0*/  LDG.E.CONSTANT R12, desc[UR4][R4.64+0x4] ;  /* 0x00000404040c7981 */ /* 0x000f36000c1e9900 */
[----:B------:R-:W2:Y:S01]  /*02d0*/  @P0 LDG.E.CONSTANT R19, desc[UR4][R10.64] ;  /* 0x000000040a130981 */ /* 0x000ea2000c1e9900 */
[----:B------:R-:W0:Y:S03]  /*02e0*/  @P0 LDC.64 R2, c[0x0][0x390] ;  /* 0x0000e400ff020b82 */ /* 0x000e260000000a00 */
[----:B------:R-:W2:Y:S01]  /*02f0*/  @P0 LDG.E.CONSTANT R20, desc[UR4][R10.64+0x4] ;  /* 0x000004040a140981 */ /* 0x000ea2000c1e9900 */
[----:B---3--:R-:W-:-:S02]  /*0300*/  FMNMX3 R18, R13, 1.00000001504746621988e+30, R14, PT ;  /* 0x7149f2ca0d127876 */ /* 0x008fc4000380000e */
[----:B------:R-:W-:Y:S02]  /*0310*/  FMNMX3 R14, R13, -1.00000001504746621988e+30, R14, !PT ;  /* 0xf149f2ca0d0e7876 */ /* 0x000fe4000780000e */
[C---:B-----5:R-:W-:Y:S02]  /*0320*/  FMNMX R18, R17.reuse, R18, PT ;  /* 0x0000001211127209 */ /* 0x060fe40003800000 */
[----:B------:R-:W-:Y:S01]  /*0330*/  FMNMX R14, R17, R14, !PT ;  /* 0x0000000e110e7209 */ /* 0x000fe20007800000 */
[----:B0-----:R-:W-:Y:S01]  /*0340*/  @P0 IMAD.WIDE R2, R0, 0x4, R2 ;  /* 0x0000000400020825 */ /* 0x001fe200078e0202 */
[C-C-:B----4-:R-:W-:Y:S02]  /*0350*/  FMNMX3 R13, R12.reuse, 1.00000001504746621988e+30, R15.reuse, PT ;  /* 0x7149f2ca0c0d7876 */ /* 0x150fe4000380000f */
[----:B------:R-:W-:Y:S02]  /*0360*/  FMNMX3 R15, R12, -1.00000001504746621988e+30, R15, !PT ;  /* 0xf149f2ca0c0f7876 */ /* 0x000fe4000780000f */
[----:B------:R-:W-:-:S02]  /*0370*/  FMNMX R13, R16, R13, PT ;  /* 0x0000000d100d7209 */ /* 0x000fc40003800000 */
[----:B------:R-:W-:Y:S02]  /*0380*/  FMNMX R15, R16, R15, !PT ;  /* 0x0000000f100f7209 */ /* 0x000fe40007800000 */
[-C--:B--2---:R-:W-:Y:S02]  /*0390*/  @P0 FMNMX R5, R18, R19.reuse, PT ;  /* 0x0000001312050209 */ /* 0x084fe40003800000 */
[----:B------:R-:W-:Y:S02]  /*03a0*/  @P0 FMNMX R19, R14, R19, !PT ;  /* 0x000000130e130209 */ /* 0x000fe40007800000 */
[-C--:B------:R-:W-:Y:S02]  /*03b0*/  @P0 FMNMX R13, R13, R20.reuse, PT ;  /* 0x000000140d0d0209 */ /* 0x080fe40003800000 */
[----:B------:R-:W-:Y:S01]  /*03c0*/  @P0 FMNMX R15, R15, R20, !PT ;  /* 0x000000140f0f0209 */ /* 0x000fe20007800000 */
[----:B------:R0:W-:Y:S04]  /*03d0*/  @P0 STG.E desc[UR4][R2.64], R5 ;  /* 0x0000000502000986 */ /* 0x0001e8000c101904 */
[----:B------:R0:W-:Y:S04]  /*03e0*/  @P0 STG.E desc[UR4][R2.64+0x8], R19 ;  /* 0x0000081302000986 */ /* 0x0001e8000c101904 */
[----:B------:R0:W-:Y:S04]  /*03f0*/  @P0 STG.E desc[UR4][R2.64+0x4], R13 ;  /* 0x0000040d02000986 */ /* 0x0001e8000c101904 */
[----:B------:R0:W-:Y:S01]  /*0400*/  @P0 STG.E desc[UR4][R2.64+0xc], R15 ;  /* 0x00000c0f02000986 */ /* 0x0001e2000c101904 */
[----:B------:R-:W-:Y:S05]  /*0410*/  @P0 EXIT ;  /* 0x000000000000094d */ /* 0x000fea0003800000 */
.L_x_52:
[----:B------:R-:W-:Y:S05]  /*0420*/  BSYNC.RECONVERGENT B0 ;  /* 0x0000000000007941 */ /* 0x000fea0003800200 */
.L_x_51:
[----:B0-----:R-:W0:Y:S01]  /*0430*/  LDC.64 R2, c[0x0][0x390] ;  /* 0x0000e400ff027b82 */ /* 0x001e220000000a00 */
[----:B------:R-:W-:Y:S02]  /*0440*/  IMAD.MOV.U32 R5, RZ, RZ, -0x40800000 ;  /* 0xbf800000ff057424 */ /* 0x000fe400078e00ff */
[----:B0-----:R-:W-:-:S05]  /*0450*/  IMAD.WIDE R2, R0, 0x4, R2 ;  /* 0x0000000400027825 */ /* 0x001fca00078e0202 */
[----:B------:R-:W-:Y:S04]  /*0460*/  STG.E desc[UR4][R2.64], R5 ;  /* 0x0000000502007986 */ /* 0x000fe8000c101904 */
[----:B------:R-:W-:Y:S04]  /*0470*/  STG.E desc[UR4][R2.64+0x4], R5 ;  /* 0x0000040502007986 */ /* 0x000fe8000c101904 */
[----:B------:R-:W-:Y:S04]  /*0480*/  STG.E desc[UR4][R2.64+0x8], R5 ;  /* 0x0000080502007986 */ /* 0x000fe8000c101904 */
[----:B------:R-:W-:Y:S01]  /*0490*/  STG.E desc[UR4][R2.64+0xc], R5 ;  /* 0x00000c0502007986 */ /* 0x000fe2000c101904 */
[----:B------:R-:W-:Y:S05]  /*04a0*/  EXIT ;  /* 0x000000000000794d */ /* 0x000fea0003800000 */
.L_x_53:
        /* <DEDUP_REMOVED lines=13> */
.L_x_88:


//--------------------- .text._ZN3lfs5tetra4cuda36_GLOBAL__N__ead9664e_4_k_cu_6b1f57bb23project_vertices_kernelEPKfS4_S4_S4_Pfmf --------------------------
	.section	.text._ZN3lfs5tetra4cuda36_GLOBAL__N__ead9664e_4_k_cu_6b1f57bb23project_vertices_kernelEPKfS4_S4_S4_Pfmf,"ax",@progbits
	.align	128
.text._ZN3lfs5tetra4cuda36_GLOBAL__N__ead9664e_4_k_cu_6b1f57bb23project_vertices_kernelEPKfS4_S4_S4_Pfmf:
        .type           _ZN3lfs5tetra4cuda36_GLOBAL__N__ead9664e_4_k_cu_6b1f57bb23project_vertices_kernelEPKfS4_S4_S4_Pfmf,@function
        .size           _ZN3lfs5tetra4cuda36_GLOBAL__N__ead9664e_4_k_cu_6b1f57bb23project_vertices_kernelEPKfS4_S4_S4_Pfmf,(.L_x_89 - _ZN3lfs5tetra4cuda36_GLOBAL__N__ead9664e_4_k_cu_6b1f57bb23project_vertices_kernelEPKfS4_S4_S4_Pfmf)
        .other          _ZN3lfs5tetra4cuda36_GLOBAL__N__ead9664e_4_k_cu_6b1f57bb23project_vertices_kernelEPKfS4_S4_S4_Pfmf,@"STO_CUDA_ENTRY STV_DEFAULT"
_ZN3lfs5tetra4cuda36_GLOBAL__N__ead9664e_4_k_cu_6b1f57bb23project_vertices_kernelEPKfS4_S4_S4_Pfmf:
        /* <DEDUP_REMOVED lines=12> */
[----:B------:R-:W-:-:S06]  /*00c0*/  IMAD R3, R4, 0x3, RZ ;  /* 0x0000000304037824 */ /* 0x000fcc00078e02ff */
[----:B------:R-:W2:Y:S08]  /*00d0*/  LDC.64 R12, c[0x0][0x388] ;  /* 0x0000e200ff0c7b82 */ /* 0x000eb00000000a00 */
[----:B------:R-:W3:Y:S01]  /*00e0*/  LDC.64 R6, c[0x0][0x390] ;  /* 0x0000e400ff067b82 */ /* 0x000ee20000000a00 */
[----:B0-----:R-:W-:-:S05]  /*00f0*/  IMAD.WIDE R8, R3, 0x4, R8 ;  /* 0x0000000403087825 */ /* 0x001fca00078e0208 */
[----:B-1----:R-:W4:Y:S04]  /*0100*/  LDG.E.CONSTANT R17, desc[UR4][R8.64+0x4] ;  /* 0x0000040408117981 */ /* 0x002f28000c1e9900 */
[----:B--2---:R-:W4:Y:S04]  /*0110*/  LDG.E.CONSTANT R24, desc[UR4][R12.64+0x1c] ;  /* 0x00001c040c187981 */ /* 0x004f28000c1e9900 */
[----:B------:R-:W2:Y:S04]  /*0120*/  LDG.E.CONSTANT R11, desc[UR4][R12.64+0x18] ;  /* 0x000018040c0b7981 */ /* 0x000ea8000c1e9900 */
[----:B------:R-:W2:Y:S04]  /*0130*/  LDG.E.CONSTANT R0, desc[UR4][R8.64] ;  /* 0x0000000408007981 */ /* 0x000ea8000c1e9900 */
[----:B------:R-:W2:Y:S04]  /*0140*/  LDG.E.CONSTANT R14, desc[UR4][R8.64+0x8] ;  /* 0x00000804080e7981 */ /* 0x000ea8000c1e9900 */
[----:B------:R-:W2:Y:S04]  /*0150*/  LDG.E.CONSTANT R26, desc[UR4][R12.64+0x20] ;  /* 0x000020040c1a7981 */ /* 0x000ea8000c1e9900 */
[----:B---3--:R-:W3:Y:S04]  /*0160*/  LDG.E.CONSTANT R28, desc[UR4][R6.64+0x8] ;  /* 0x00000804061c7981 */ /* 0x008ee8000c1e9900 */
[----:B------:R-:W3:Y:S04]  /*0170*/  LDG.E.CONSTANT R22, desc[UR4][R12.64+0x4] ;  /* 0x000004040c167981 */ /* 0x000ee8000c1e9900 */
[----:B------:R-:W3:Y:S04]  /*0180*/  LDG.E.CONSTANT R20, desc[UR4][R12.64+0x10] ;  /* 0x000010040c147981 */ /* 0x000ee8000c1e9900 */
[----:B------:R-:W3:Y:S04]  /*0190*/  LDG.E.CONSTANT R23, desc[UR4][R12.64] ;  /* 0x000000040c177981 */ /* 0x000ee8000c1e9900 */
[----:B------:R-:W3:Y:S04]  /*01a0*/  LDG.E.CONSTANT R21, desc[UR4][R12.64+0xc] ;  /* 0x00000c040c157981 */ /* 0x000ee8000c1e9900 */
[----:B------:R-:W3:Y:S04]  /*01b0*/  LDG.E.CONSTANT R15, desc[UR4][R12.64+0x8] ;  /* 0x000008040c0f7981 */ /* 0x000ee8000c1e9900 */
[----:B------:R0:W3:Y:S04]  /*01c0*/  LDG.E.CONSTANT R19, desc[UR4][R12.64+0x14] ;  /* 0x000014040c137981 */ /* 0x0000e8000c1e9900 */
[----:B------:R-:W3:Y:S04]  /*01d0*/  LDG.E.CONSTANT R16, desc[UR4][R6.64] ;  /* 0x0000000406107981 */ /* 0x000ee8000c1e9900 */
[----:B------:R1:W3:Y:S01]  /*01e0*/  LDG.E.CONSTANT R18, desc[UR4][R6.64+0x4] ;  /* 0x0000040406127981 */ /* 0x0002e2000c1e9900 */
[----:B------:R-:W0:Y:S01]  /*01f0*/  LDC.64 R2, c[0x0][0x398] ;  /* 0x0000e600ff027b82 */ /* 0x000e220000000a00 */
[----:B------:R-:W-:Y:S02]  /*0200*/  BSSY.RECONVERGENT B0, `(.L_x_54) ;  /* 0x000001d000007945 */ /* 0x000fe40003800200 */
[----:B0-----:R-:W5:Y:S04]  /*0210*/  LDG.E.CONSTANT R5, desc[UR4][R2.64] ;  /* 0x0000000402057981 */ /* 0x001f68000c1e9900 */
[----:B------:R-:W5:Y:S04]  /*0220*/  LDG.E.CONSTANT R8, desc[UR4][R2.64+0x4] ;  /* 0x0000040402087981 */ /* 0x000f68000c1e9900 */
[----:B------:R-:W5:Y:S04]  /*0230*/  LDG.E.CONSTANT R9, desc[UR4][R2.64+0x8] ;  /* 0x0000080402097981 */ /* 0x000f68000c1e9900 */
[----:B------:R0:W5:Y:S01]  /*0240*/  LDG.E.CONSTANT R10, desc[UR4][R2.64+0xc] ;  /* 0x00000c04020a7981 */ /* 0x000162000c1e9900 */
[----:B----4-:R-:W-:-:S04]  /*0250*/  FMUL R25, R17, R24 ;  /* 0x0000001811197220 */ /* 0x010fc80000400000 */
[----:B--2---:R-:W-:-:S04]  /*0260*/  FFMA R11, R0, R11, R25 ;  /* 0x0000000b000b7223 */ /* 0x004fc80000000019 */
[----:B------:R-:W-:-:S04]  /*0270*/  FFMA R11, R14, R26, R11 ;  /* 0x0000001a0e0b7223 */ /* 0x000fc8000000000b */
[----:B---3--:R-:W-:-:S04]  /*0280*/  FADD R11, R11, R28 ;  /* 0x0000001c0b0b7221 */ /* 0x008fc80000000000 */
[----:B------:R-:W-:-:S05]  /*0290*/  FADD R12, R11, 9.9999999392252902908e-09 ;  /* 0x322bcc770b0c7421 */ /* 0x000fca0000000000 */
[----:B------:R-:W-:-:S04]  /*02a0*/  IADD3 R13, PT, PT, R12, 0x1800000, RZ ;  /* 0x018000000c0d7810 */ /* 0x000fc80007ffe0ff */
[----:B------:R-:W-:Y:S01]  /*02b0*/  LOP3.LUT R13, R13, 0x7f800000, RZ, 0xc0, !PT ;  /* 0x7f8000000d0d7812 */ /* 0x000fe200078ec0ff */
[----:B-1----:R-:W-:-:S03]  /*02c0*/  FMUL R7, R17, R22 ;  /* 0x0000001611077220 */ /* 0x002fc60000400000 */
[----:B------:R-:W-:Y:S01]  /*02d0*/  ISETP.GT.U32.AND P0, PT, R13, 0x1ffffff, PT ;  /* 0x01ffffff0d00780c */ /* 0x000fe20003f04070 */
[----:B------:R-:W-:Y:S01]  /*02e0*/  FMUL R20, R17, R20 ;  /* 0x0000001411147220 */ /* 0x000fe20000400000 */
[----:B------:R-:W-:-:S03]  /*02f0*/  FFMA R7, R0, R23, R7 ;  /* 0x0000001700077223 */ /* 0x000fc60000000007 */
[----:B------:R-:W-:Y:S01]  /*0300*/  FFMA R20, R0, R21, R20 ;  /* 0x0000001500147223 */ /* 0x000fe20000000014 */
[----:B------:R-:W-:-:S03]  /*0310*/  FFMA R7, R14, R15, R7 ;  /* 0x0000000f0e077223 */ /* 0x000fc60000000007 */
[----:B0-----:R-:W-:Y:S01]  /*0320*/  FFMA R3, R14, R19, R20 ;  /* 0x000000130e037223 */ /* 0x001fe20000000014 */
[----:B------:R-:W-:-:S03]  /*0330*/  FADD R16, R7, R16 ;  /* 0x0000001007107221 */ /* 0x000fc60000000000 */
[----:B------:R-:W-:Y:S01]  /*0340*/  FADD R3, R3, R18 ;  /* 0x0000001203037221 */ /* 0x000fe20000000000 */
[----:B------:R-:W-:Y:S06]  /*0350*/  @P0 BRA `(.L_x_55) ;  /* 0x00000000000c0947 */ /* 0x000fec0003800000 */
[----:B------:R-:W-:-:S07]  /*0360*/  MOV R6, 0x380 ;  /* 0x0000038000067802 */ /* 0x000fce0000000f00 */
[----:B-----5:R-:W-:Y:S05]  /*0370*/  CALL.REL.NOINC `($__internal_4_$__cuda_sm20_rcp_rn_f32_slowpath) ;  /* 0x0000000000507944 */ /* 0x020fea0003c00000 */
[----:B------:R-:W-:Y:S05]  /*0380*/  BRA `(.L_x_56) ;  /* 0x0000000000107947 */ /* 0x000fea0003800000 */
.L_x_55:
[----:B------:R-:W0:Y:S02]  /*0390*/  MUFU.RCP R7, R12 ;  /* 0x0000000c00077308 */ /* 0x000e240000001000 */
[----:B0-----:R-:W-:-:S04]  /*03a0*/  FFMA R0, R12, R7, -1 ;  /* 0xbf8000000c007423 */ /* 0x001fc80000000007 */
[----:B------:R-:W-:-:S04]  /*03b0*/  FADD.FTZ R0, -R0, -RZ ;  /* 0x800000ff00007221 */ /* 0x000fc80000010100 */
[----:B------:R-:W-:-:S07]  /*03c0*/  FFMA R0, R7, R0, R7 ;  /* 0x0000000007007223 */ /* 0x000fce0000000007 */
.L_x_56:
[----:B------:R-:W-:Y:S05]  /*03d0*/  BSYNC.RECONVERGENT B0 ;  /* 0x0000000000007941 */ /* 0x000fea0003800200 */
.L_x_54:
[----:B------:R-:W0:Y:S01]  /*03e0*/  LDC.64 R6, c[0x0][0x3a0] ;  /* 0x0000e800ff067b82 */ /* 0x000e220000000a00 */
[----:B------:R-:W1:Y:S01]  /*03f0*/  LDCU UR6, c[0x0][0x3b0] ;  /* 0x00007600ff0677ac */ /* 0x000e620008000800 */
[----:B-----5:R-:W-:Y:S01]  /*0400*/  FMUL R16, R16, R5 ;  /* 0x0000000510107220 */ /* 0x020fe20000400000 */
[----:B------:R-:W-:Y:S02]  /*0410*/  IMAD.SHL.U32 R5, R4, 0x4, RZ ;  /* 0x0000000404057824 */ /* 0x000fe400078e00ff */
[----:B------:R-:W-:Y:S01]  /*0420*/  FMUL R13, R3, R8 ;  /* 0x00000008030d7220 */ /* 0x000fe20000400000 */
[----:B------:R-:W-:-:S03]  /*0430*/  FFMA R9, R16, R0, R9 ;  /* 0x0000000010097223 */ /* 0x000fc60000000009 */
[----:B------:R-:W-:Y:S01]  /*0440*/  FFMA R13, R13, R0, R10 ;  /* 0x000000000d0d7223 */ /* 0x000fe2000000000a */
[----:B0-----:R-:W-:Y:S01]  /*0450*/  IMAD.WIDE R2, R5, 0x4, R6 ;  /* 0x0000000405027825 */ /* 0x001fe200078e0206 */
[----:B-1----:R-:W-:-:S04]  /*0460*/  FSET.BF.GT.AND R5, R11, UR6, PT ;  /* 0x000000060b057c0a */ /* 0x002fc8000b804000 */
[----:B------:R-:W-:Y:S04]  /*0470*/  STG.E desc[UR4][R2.64], R9 ;  /* 0x0000000902007986 */ /* 0x000fe8000c101904 */
[----:B------:R-:W-:Y:S04]  /*0480*/  STG.E desc[UR4][R2.64+0x4], R13 ;  /* 0x0000040d02007986 */ /* 0x000fe8000c101904 */
[----:B------:R-:W-:Y:S04]  /*0490*/  STG.E desc[UR4][R2.64+0x8], R11 ;  /* 0x0000080b02007986 */ /* 0x000fe8000c101904 */
[----:B------:R-:W-:Y:S01]  /*04a0*/  STG.E desc[UR4][R2.64+0xc], R5 ;  /* 0x00000c0502007986 */ /* 0x000fe2000c101904 */
[----:B------:R-:W-:Y:S05]  /*04b0*/  EXIT ;  /* 0x000000000000794d */ /* 0x000fea0003800000 */
        .weak           $__internal_4_$__cuda_sm20_rcp_rn_f32_slowpath
        .type           $__internal_4_$__cuda_sm20_rcp_rn_f32_slowpath,@function
        .size           $__internal_4_$__cuda_sm20_rcp_rn_f32_slowpath,(.L_x_89 - $__internal_4_$__cuda_sm20_rcp_rn_f32_slowpath)
$__internal_4_$__cuda_sm20_rcp_rn_f32_slowpath:
[----:B------:R-:W-:Y:S01]  /*04c0*/  SHF.L.U32 R2, R12, 0x1, RZ ;  /* 0x000000010c027819 */ /* 0x000fe200000006ff */
[----:B------:R-:W-:Y:S01]  /*04d0*/  BSSY.RECONVERGENT B1, `(.L_x_57) ;  /* 0x0000031000017945 */ /* 0x000fe20003800200 */
[----:B------:R-:W-:Y:S02]  /*04e0*/  IMAD.MOV.U32 R0, RZ, RZ, R12 ;  /* 0x000000ffff007224 */ /* 0x000fe400078e000c */
        /* <DEDUP_REMOVED lines=13> */
.L_x_58:
        /* <DEDUP_REMOVED lines=29> */
[----:B------:R-:W-:-:S05]  /*0790*/  @!P0 IADD3 R7, PT, PT, R7, 0x1, RZ ;  /* 0x0000000107078810 */ /* 0x000fca0007ffe0ff */
[----:B------:R-:W-:-:S05]  /*07a0*/  @!P1 IMAD.SHL.U32 R7, R7, 0x2, RZ ;  /* 0x0000000207079824 */ /* 0x000fca00078e00ff */
[----:B------:R-:W-:Y:S01]  /*07b0*/  LOP3.LUT R7, R7, 0x80000000, R0, 0xf8, !PT ;  /* 0x8000000007077812 */ /* 0x000fe200078ef800 */
[----:B------:R-:W-:Y:S06]  /*07c0*/  BRA `(.L_x_59) ;  /* 0x0000000000047947 */ /* 0x000fec0003800000 */
.L_x_60:
[----:B------:R0:W1:Y:S02]  /*07d0*/  MUFU.RCP R7, R0 ;  /* 0x0000000000077308 */ /* 0x0000640000001000 */
.L_x_59:
[----:B------:R-:W-:Y:S05]  /*07e0*/  BSYNC.RECONVERGENT B1 ;  /* 0x0000000000017941 */ /* 0x000fea0003800200 */
.L_x_57:
[----:B01----:R-:W-:Y:S01]  /*07f0*/  MOV R0, R7 ;  /* 0x0000000700007202 */ /* 0x003fe20000000f00 */
[----:B------:R-:W-:-:S04]  /*0800*/  HFMA2 R7, -RZ, RZ, 0, 0 ;  /* 0x00000000ff077431 */ /* 0x000fc800000001ff */
[----:B------:R-:W-:Y:S05]  /*0810*/  RET.REL.NODEC R6 `(_ZN3lfs5tetra4cuda36_GLOBAL__N__ead9664e_4_k_cu_6b1f57bb23project_vertices_kernelEPKfS4_S4_S4_Pfmf) ;  /* 0xfffffff406f87950 */ /* 0x000fea0003c3ffff */
.L_x_61:
        /* <DEDUP_REMOVED lines=14> */
.L_x_89:


//--------------------- .text._ZN3lfs5tetra4cuda36_GLOBAL__N__ead9664e_4_k_cu_6b1f57bb25sort_intersections_kernelEPfPlS3_PKiiii --------------------------
	.section	.text._ZN3lfs5tetra4cuda36_GLOBAL__N__ead9664e_4_k_cu_6b1f57bb25sort_intersections_kernelEPfPlS3_PKiiii,"ax",@progbits
	.align	128
.text._ZN3lfs5tetra4cuda36_GLOBAL__N__ead9664e_4_k_cu_6b1f57bb25sort_intersections_kernelEPfPlS3_PKiiii:
        .type           _ZN3lfs5tetra4cuda36_GLOBAL__N__ead9664e_4_k_cu_6b1f57bb25sort_intersections_kernelEPfPlS3_PKiiii,@function
        .size           _ZN3lfs5tetra4cuda36_GLOBAL__N__ead9664e_4_k_cu_6b1f57bb25sort_intersections_kernelEPfPlS3_PKiiii,(.L_x_91 - _ZN3lfs5tetra4cuda36_GLOBAL__N__ead9664e_4_k_cu_6b1f57bb25sort_intersections_kernelEPfPlS3_PKiiii)
        .other          _ZN3lfs5tetra4cuda36_GLOBAL__N__ead9664e_4_k_cu_6b1f57bb25sort_intersections_kernelEPfPlS3_PKiiii,@"STO_CUDA_ENTRY STV_DEFAULT"
_ZN3lfs5tetra4cuda36_GLOBAL__N__ead9664e_4_k_cu_6b1f57bb25sort_intersections_kernelEPfPlS3_PKiiii:
[----:B------:R-:W-:Y:S01]  /*0000*/  LDC R1, c[0x0][0x37c] ;  /* 0x0000df00ff017b82 */ /* 0x000fe20000000800 */
[----:B------:R-:W0:Y:S07]  /*0010*/  S2R R2, SR_TID.Y ;  /* 0x0000000000027919 */ /* 0x000e2e0000002200 */
[----:B------:R-:W1:Y:S01]  /*0020*/  LDC R0, c[0x0][0x360] ;  /* 0x0000d800ff007b82 */ /* 0x000e620000000800 */
[----:B------:R-:W2:Y:S01]  /*0030*/  LDCU.64 UR6, c[0x0][0x3a0] ;  /* 0x00007400ff0677ac */ /* 0x000ea20008000a00 */
[----:B------:R-:W1:Y:S06]  /*0040*/  S2R R3, SR_TID.X ;  /* 0x0000000000037919 */ /* 0x000e6c0000002100 */
[----:B------:R-:W0:Y:S08]  /*0050*/  S2UR UR5, SR_CTAID.Y ;  /* 0x00000000000579c3 */ /* 0x000e300000002600 */
[----:B------:R-:W0:Y:S08]  /*0060*/  LDC R5, c[0x0][0x364] ;  /* 0x0000d900ff057b82 */ /* 0x000e300000000800 */
[----:B------:R-:W1:Y:S01]  /*0070*/  S2UR UR4, SR_CTAID.X ;  /* 0x00000000000479c3 */ /* 0x000e620000002500 */
[----:B0-----:R-:W-:-:S05]  /*0080*/  IMAD R5, R5, UR5, R2 ;  /* 0x0000000505057c24 */ /* 0x001fca000f8e0202 */
[----:B--2---:R-:W-:Y:S01]  /*0090*/  ISETP.GE.AND P0, PT, R5, UR7, PT ;  /* 0x0000000705007c0c */ /* 0x004fe2000bf06270 */
[----:B-1----:R-:W-:-:S05]  /*00a0*/  IMAD R0, R0, UR4, R3 ;  /* 0x0000000400007c24 */ /* 0x002fca000f8e0203 */
[----:B------:R-:W-:-:S13]  /*00b0*/  ISETP.GE.OR P0, PT, R0, UR6, P0 ;  /* 0x0000000600007c0c */ /* 0x000fda0008706670 */
[----:B------:R-:W-:Y:S05]  /*00c0*/  @P0 EXIT ;  /* 0x000000000000094d */ /* 0x000fea0003800000 */
[----:B------:R-:W0:Y:S01]  /*00d0*/  LDC.64 R2, c[0x0][0x398] ;  /* 0x0000e600ff027b82 */ /* 0x000e220000000a00 */
[----:B------:R-:W1:Y:S01]  /*00e0*/  LDCU.64 UR4, c[0x0][0x358] ;  /* 0x00006b00ff0477ac */ /* 0x000e620008000a00 */
[----:B------:R-:W-:-:S04]  /*00f0*/  IMAD R5, R5, UR6, R0 ;  /* 0x0000000605057c24 */ /* 0x000fc8000f8e0200 */
[----:B0-----:R-:W-:-:S05]  /*0100*/  IMAD.WIDE R2, R5, 0x4, R2 ;  /* 0x0000000405027825 */ /* 0x001fca00078e0202 */
[----:B-1----:R-:W2:Y:S02]  /*0110*/  LDG.E.CONSTANT R0, desc[UR4][R2.64] ;  /* 0x0000000402007981 */ /* 0x002ea4000c1e9900 */
[----:B--2---:R-:W-:-:S13]  /*0120*/  ISETP.GE.AND P0, PT, R0, 0x2, PT ;  /* 0x000000020000780c */ /* 0x004fda0003f06270 */
[----:B------:R-:W-:Y:S05]  /*0130*/  @!P0 EXIT ;  /* 0x000000000000894d */ /* 0x000fea0003800000 */
[----:B------:R-:W0:Y:S01]  /*0140*/  LDCU UR6, c[0x0][0x3a8] ;  /* 0x00007500ff0677ac */ /* 0x000e220008000800 */
[----:B------:R-:W-:Y:S01]  /*0150*/  HFMA2 R19, -RZ, RZ, 0, 5.9604644775390625e-08 ;  /* 0x00000001ff137431 */ /* 0x000fe200000001ff */
[----:B------:R-:W1:Y:S01]  /*0160*/  LDCU.64 UR8, c[0x0][0x380] ;  /* 0x00007000ff0877ac */ /* 0x000e620008000a00 */
[----:B------:R-:W2:Y:S01]  /*0170*/  LDCU.64 UR10, c[0x0][0x388] ;  /* 0x00007100ff0a77ac */ /* 0x000ea20008000a00 */
[----:B0-----:R-:W-:-:S07]  /*0180*/  IMAD R18, R5, UR6, RZ ;  /* 0x0000000605127c24 */ /* 0x001fce000f8e02ff */
.L_x_65:
[----:B---3--:R-:W0:Y:S01]  /*0190*/  LDC.64 R2, c[0x0][0x388] ;  /* 0x0000e200ff027b82 */ /* 0x008e220000000a00 */
[----:B------:R-:W-:-:S05]  /*01a0*/  IADD3 R5, PT, PT, R18, R19, RZ ;  /* 0x0000001312057210 */ /* 0x000fca0007ffe0ff */
[C---:B------:R-:W-:Y:S02]  /*01b0*/  IMAD.SHL.U32 R7, R5.reuse, 0x4, RZ ;  /* 0x0000000405077824 */ /* 0x040fe400078e00ff */
[----:B------:R-:W3:Y:S08]  /*01c0*/  LDC.64 R10, c[0x0][0x380] ;  /* 0x0000e000ff0a7b82 */ /* 0x000ef00000000a00 */
[----:B------:R-:W4:Y:S01]  /*01d0*/  LDC.64 R12, c[0x0][0x390] ;  /* 0x0000e400ff0c7b82 */ /* 0x000f220000000a00 */
[----:B0-----:R-:W-:-:S07]  /*01e0*/  IMAD.WIDE R2, R5, 0x8, R2 ;  /* 0x0000000805027825 */ /* 0x001fce00078e0202 */
[----:B------:R-:W0:Y:S01]  /*01f0*/  LDC.64 R8, c[0x0][0x388] ;  /* 0x0000e200ff087b82 */ /* 0x000e220000000a00 */
[----:B------:R-:W5:Y:S01]  /*0200*/  LDG.E.64 R2, desc[UR4][R2.64] ;  /* 0x0000000402027981 */ /* 0x000f62000c1e1b00 */
[----:B---3--:R-:W-:-:S06]  /*0210*/  IMAD.WIDE R10, R5, 0x4, R10 ;  /* 0x00000004050a7825 */ /* 0x008fcc00078e020a */
[----:B------:R-:W3:Y:S01]  /*0220*/  LDC.64 R4, c[0x0][0x390] ;  /* 0x0000e400ff047b82 */ /* 0x000ee20000000a00 */
[----:B------:R0:W5:Y:S01]  /*0230*/  LDG.E R20, desc[UR4][R10.64] ;  /* 0x000000040a147981 */ /* 0x000162000c1e1900 */
[----:B----4-:R-:W-:-:S06]  /*0240*/  IMAD.WIDE R12, R7, 0x4, R12 ;  /* 0x00000004070c7825 */ /* 0x010fcc00078e020c */
[----:B------:R-:W4:Y:S01]  /*0250*/  LDC.64 R6, c[0x0][0x380] ;  /* 0x0000e000ff067b82 */ /* 0x000f220000000a00 */
[----:B------:R0:W5:Y:S04]  /*0260*/  LDG.E R21, desc[UR4][R12.64] ;  /* 0x000000040c157981 */ /* 0x000168000c1e1900 */
[----:B------:R0:W5:Y:S04]  /*0270*/  LDG.E R22, desc[UR4][R12.64+0x4] ;  /* 0x000004040c167981 */ /* 0x000168000c1e1900 */
[----:B------:R0:W5:Y:S04]  /*0280*/  LDG.E R23, desc[UR4][R12.64+0x8] ;  /* 0x000008040c177981 */ /* 0x000168000c1e1900 */
[----:B------:R0:W5:Y:S01]  /*0290*/  LDG.E R24, desc[UR4][R12.64+0xc] ;  /* 0x00000c040c187981 */ /* 0x000162000c1e1900 */
[----:B------:R-:W-:Y:S01]  /*02a0*/  BSSY.RECONVERGENT B0, `(.L_x_62) ;  /* 0x0000022000007945 */ /* 0x000fe20003800200 */
[----:B------:R-:W-:-:S07]  /*02b0*/  MOV R25, R19 ;  /* 0x0000001300197202 */ /* 0x000fce0000000f00 */
.L_x_64:
[----:B0-----:R-:W-:Y:S02]  /*02c0*/  SHF.R.S32.HI R11, RZ, 0x1f, R25 ;  /* 0x0000001fff0b7819 */ /* 0x001fe40000011419 */
[----:B------:R-:W-:-:S04]  /*02d0*/  IADD3 R12, P0, PT, R18, R25, RZ ;  /* 0x00000019120c7210 */ /* 0x000fc80007f1e0ff */
[----:B------:R-:W-:Y:S02]  /*02e0*/  LEA.HI.X.SX32 R15, R18, R11, 0x1, P0 ;  /* 0x0000000b120f7211 */ /* 0x000fe400000f0eff */
[----:B-1----:R-:W-:-:S04]  /*02f0*/  LEA R10, P0, R12, UR8, 0x2 ;  /* 0x000000080c0a7c11 */ /* 0x002fc8000f8010ff */
[----:B------:R-:W-:-:S05]  /*0300*/  LEA.HI.X R11, R12, UR9, R15, 0x2, P0 ;  /* 0x000000090c0b7c11 */ /* 0x000fca00080f140f */
[----:B------:R-:W2:Y:S02]  /*0310*/  LDG.E R27, desc[UR4][R10.64+-0x4] ;  /* 0xfffffc040a1b7981 */ /* 0x000ea4000c1e1900 */
[----:B--2--5:R-:W-:-:S13]  /*0320*/  FSETP.GTU.AND P0, PT, R27, R20, PT ;  /* 0x000000141b00720b */ /* 0x024fda0003f0c000 */
[----:B------:R-:W-:Y:S05]  /*0330*/  @!P0 BRA `(.L_x_63) ;  /* 0x0000000000608947 */ /* 0x000fea0003800000 */
[----:B------:R-:W-:Y:S01]  /*0340*/  IMAD.IADD R13, R18, 0x1, R25 ;  /* 0x00000001120d7824 */ /* 0x000fe200078e0219 */
[----:B------:R-:W-:-:S03]  /*0350*/  LEA R10, P0, R12, UR10, 0x3 ;  /* 0x0000000a0c0a7c11 */ /* 0x000fc6000f8018ff */
[----:B----4-:R-:W-:Y:S01]  /*0360*/  IMAD.WIDE R16, R13, 0x4, R6 ;  /* 0x000000040d107825 */ /* 0x010fe200078e0206 */
[----:B------:R-:W-:-:S04]  /*0370*/  LEA.HI.X R11, R12, UR11, R15, 0x3, P0 ;  /* 0x0000000b0c0b7c11 */ /* 0x000fc800080f1c0f */
[----:B------:R0:W-:Y:S04]  /*0380*/  STG.E desc[UR4][R16.64], R27 ;  /* 0x0000001b10007986 */ /* 0x0001e8000c101904 */
[----:B------:R-:W2:Y:S01]  /*0390*/  LDG.E.64 R10, desc[UR4][R10.64+-0x8] ;  /* 0xfffff8040a0a7981 */ /* 0x000ea2000c1e1b00 */
[----:B0-----:R-:W-:-:S05]  /*03a0*/  IADD3 R27, PT, PT, R25, -0x1, RZ ;  /* 0xffffffff191b7810 */ /* 0x001fca0007ffe0ff */
[----:B------:R-:W-:-:S05]  /*03b0*/  IMAD.IADD R12, R18, 0x1, R27 ;  /* 0x00000001120c7824 */ /* 0x000fca00078e021b */
[----:B------:R-:W-:Y:S01]  /*03c0*/  SHF.L.U32 R15, R12, 0x2, RZ ;  /* 0x000000020c0f7819 */ /* 0x000fe200000006ff */
[----:B------:R-:W-:-:S04]  /*03d0*/  IMAD.WIDE R12, R13, 0x8, R8 ;  /* 0x000000080d0c7825 */ /* 0x000fc800078e0208 */
[----:B---3--:R-:W-:Y:S01]  /*03e0*/  IMAD.WIDE R14, R15, 0x4, R4 ;  /* 0x000000040f0e7825 */ /* 0x008fe200078e0204 */
[----:B--2---:R0:W-:Y:S04]  /*03f0*/  STG.E.64 desc[UR4][R12.64], R10 ;  /* 0x0000000a0c007986 */ /* 0x0041e8000c101b04 */
[----:B------:R-:W2:Y:S04]  /*0400*/  LDG.E R29, desc[UR4][R14.64] ;  /* 0x000000040e1d7981 */ /* 0x000ea8000c1e1900 */
[----:B------:R-:W3:Y:S04]  /*0410*/  LDG.E R26, desc[UR4][R14.64+0x4] ;  /* 0x000004040e1a7981 */ /* 0x000ee8000c1e1900 */
[----:B------:R-:W4:Y:S04]  /*0420*/  LDG.E R28, desc[UR4][R14.64+0x8] ;  /* 0x000008040e1c7981 */ /* 0x000f28000c1e1900 */
[----:B------:R-:W5:Y:S01]  /*0430*/  LDG.E R17, desc[UR4][R14.64+0xc] ;  /* 0x00000c040e117981 */ /* 0x000f62000c1e1900 */
[----:B------:R-:W-:Y:S01]  /*0440*/  ISETP.GT.AND P0, PT, R25, 0x1, PT ;  /* 0x000000011900780c */ /* 0x000fe20003f04270 */
[----:B------:R-:W-:-:S02]  /*0450*/  IMAD.MOV.U32 R25, RZ, RZ, R27 ;  /* 0x000000ffff197224 */ /* 0x000fc400078e001b */
[----:B--2---:R0:W-:Y:S04]  /*0460*/  STG.E desc[UR4][R14.64+0x10], R29 ;  /* 0x0000101d0e007986 */ /* 0x0041e8000c101904 */
[----:B---3--:R0:W-:Y:S04]  /*0470*/  STG.E desc[UR4][R14.64+0x14], R26 ;  /* 0x0000141a0e007986 */ /* 0x0081e8000c101904 */
[----:B----4-:R0:W-:Y:S04]  /*0480*/  STG.E desc[UR4][R14.64+0x18], R28 ;  /* 0x0000181c0e007986 */ /* 0x0101e8000c101904 */
[----:B-----5:R0:W-:Y:S01]  /*0490*/  STG.E desc[UR4][R14.64+0x1c], R17 ;  /* 0x00001c110e007986 */ /* 0x0201e2000c101904 */
[----:B------:R-:W-:Y:S05]  /*04a0*/  @P0 BRA `(.L_x_64) ;  /* 0xfffffffc00840947 */ /* 0x000fea000383ffff */
[----:B------:R-:W-:-:S07]  /*04b0*/  MOV R25, RZ ;  /* 0x000000ff00197202 */ /* 0x000fce0000000f00 */
.L_x_63:
[----:B------:R-:W-:Y:S05]  /*04c0*/  BSYNC.RECONVERGENT B0 ;  /* 0x0000000000007941 */ /* 0x000fea0003800200 */
.L_x_62:
[----:B------:R-:W1:Y:S01]  /*04d0*/  LDC.64 R8, c[0x0][0x380] ;  /* 0x0000e000ff087b82 */ /* 0x000e620000000a00 */
[----:B------:R-:W-:Y:S02]  /*04e0*/  IMAD.IADD R25, R18, 0x1, R25 ;  /* 0x0000000112197824 */ /* 0x000fe400078e0219 */
[----:B------:R-:W-:-:S03]  /*04f0*/  VIADD R19, R19, 0x1 ;  /* 0x0000000113137836 */ /* 0x000fc60000000000 */
[----:B0-----:R-:W-:Y:S02]  /*0500*/  SHF.L.U32 R11, R25, 0x2, RZ ;  /* 0x00000002190b7819 */ /* 0x001fe400000006ff */
[----:B----4-:R-:W0:Y:S01]  /*0510*/  LDC.64 R6, c[0x0][0x388] ;  /* 0x0000e200ff067b82 */ /* 0x010e220000000a00 */
[----:B------:R-:W-:-:S07]  /*0520*/  ISETP.NE.AND P0, PT, R19, R0, PT ;  /* 0x000000001300720c */ /* 0x000fce0003f05270 */
[----:B---3--:R-:W2:Y:S01]  /*0530*/  LDC.64 R4, c[0x0][0x390] ;  /* 0x0000e400ff047b82 */ /* 0x008ea20000000a00 */
[----:B-1----:R-:W-:-:S05]  /*0540*/  IMAD.WIDE R8, R25, 0x4, R8 ;  /* 0x0000000419087825 */ /* 0x002fca00078e0208 */
[----:B------:R3:W-:Y:S01]  /*0550*/  STG.E desc[UR4][R8.64], R20 ;  /* 0x0000001408007986 */ /* 0x0007e2000c101904 */
[----:B0-----:R-:W-:-:S05]  /*0560*/  IMAD.WIDE R6, R25, 0x8, R6 ;  /* 0x0000000819067825 */ /* 0x001fca00078e0206 */
[----:B------:R3:W-:Y:S01]  /*0570*/  STG.E.64 desc[UR4][R6.64], R2 ;  /* 0x0000000206007986 */ /* 0x0007e2000c101b04 */
[----:B--2---:R-:W-:-:S05]  /*0580*/  IMAD.WIDE R4, R11, 0x4, R4 ;  /* 0x000000040b047825 */ /* 0x004fca00078e0204 */
[----:B------:R3:W-:Y:S04]  /*0590*/  STG.E desc[UR4][R4.64], R21 ;  /* 0x0000001504007986 */ /* 0x0007e8000c101904 */
[----:B------:R3:W-:Y:S04]  /*05a0*/  STG.E desc[UR4][R4.64+0x4], R22 ;  /* 0x0000041604007986 */ /* 0x0007e8000c101904 */
[----:B------:R3:W-:Y:S04]  /*05b0*/  STG.E desc[UR4][R4.64+0x8], R23 ;  /* 0x0000081704007986 */ /* 0x0007e8000c101904 */
[----:B------:R3:W-:Y:S01]  /*05c0*/  STG.E desc[UR4][R4.64+0xc], R24 ;  /* 0x00000c1804007986 */ /* 0x0007e2000c101904 */
[----:B------:R-:W-:Y:S05]  /*05d0*/  @P0 BRA `(.L_x_65) ;  /* 0xfffffff800ec0947 */ /* 0x000fea000383ffff */
[----:B------:R-:W-:Y:S05]  /*05e0*/  EXIT ;  /* 0x000000000000794d */ /* 0x000fea0003800000 */
.L_x_66:
        /* <DEDUP_REMOVED lines=9> */
.L_x_91:


//--------------------- .text._ZN3lfs5tetra4cuda36_GLOBAL__N__ead9664e_4_k_cu_6b1f57bb27alpha_blend_backward_kernelEPKfS4_S4_PKiS4_S4_PfS7_iiif --------------------------
	.section	.text._ZN3lfs5tetra4cuda36_GLOBAL__N__ead9664e_4_k_cu_6b1f57bb27alpha_blend_backward_kernelEPKfS4_S4_PKiS4_S4_PfS7_iiif,"ax",@progbits
	.align	128
.text._ZN3lfs5tetra4cuda36_GLOBAL__N__ead9664e_4_k_cu_6b1f57bb27alpha_blend_backward_kernelEPKfS4_S4_PKiS4_S4_PfS7_iiif:
        .type           _ZN3lfs5tetra4cuda36_GLOBAL__N__ead9664e_4_k_cu_6b1f57bb27alpha_blend_backward_kernelEPKfS4_S4_PKiS4_S4_PfS7_iiif,@function
        .size           _ZN3lfs5tetra4cuda36_GLOBAL__N__ead9664e_4_k_cu_6b1f57bb27alpha_blend_backward_kernelEPKfS4_S4_PKiS4_S4_PfS7_iiif,(.L_x_92 - _ZN3lfs5tetra4cuda36_GLOBAL__N__ead9664e_4_k_cu_6b1f57bb27alpha_blend_backward_kernelEPKfS4_S4_PKiS4_S4_PfS7_iiif)
        .other          _ZN3lfs5tetra4cuda36_GLOBAL__N__ead9664e_4_k_cu_6b1f57bb27alpha_blend_backward_kernelEPKfS4_S4_PKiS4_S4_PfS7_iiif,@"STO_CUDA_ENTRY STV_DEFAULT"
_ZN3lfs5tetra4cuda36_GLOBAL__N__ead9664e_4_k_cu_6b1f57bb27alpha_blend_backward_kernelEPKfS4_S4_PKiS4_S4_PfS7_iiif:
[----:B------:R-:W0:Y:S01]  /*0000*/  LDC R1, c[0x0][0x37c] ;  /* 0x0000df00ff017b82 */ /* 0x000e220000000800 */
[----:B------:R-:W1:Y:S07]  /*0010*/  S2R R2, SR_TID.Y ;  /* 0x0000000000027919 */ /* 0x000e6e0000002200 */
[----:B------:R-:W2:Y:S01]  /*0020*/  LDC R0, c[0x0][0x360] ;  /* 0x0000d800ff007b82 */ /* 0x000ea20000000800 */
[----:B------:R-:W3:Y:S01]  /*0030*/  LDCU.64 UR6, c[0x0][0x3c0] ;  /* 0x00007800ff0677ac */ /* 0x000ee20008000a00 */
[----:B0-----:R-:W-:Y:S01]  /*0040*/  IADD3 R1, PT, PT, R1, -0x400, RZ ;  /* 0xfffffc0001017810 */ /* 0x001fe20007ffe0ff */
[----:B------:R-:W2:Y:S05]  /*0050*/  S2R R5, SR_TID.X ;  /* 0x0000000000057919 */ /* 0x000eaa0000002100 */
[----:B------:R-:W1:Y:S08]  /*0060*/  S2UR UR5, SR_CTAID.Y ;  /* 0x00000000000579c3 */ /* 0x000e700000002600 */
[----:B------:R-:W1:Y:S08]  /*0070*/  LDC R3, c[0x0][0x364] ;  /* 0x0000d900ff037b82 */ /* 0x000e700000000800 */
[----:B------:R-:W2:Y:S01]  /*0080*/  S2UR UR4, SR_CTAID.X ;  /* 0x00000000000479c3 */ /* 0x000ea20000002500 */
[----:B-1----:R-:W-:-:S05]  /*0090*/  IMAD R3, R3, UR5, R2 ;  /* 0x0000000503037c24 */ /* 0x002fca000f8e0202 */
[----:B---3--:R-:W-:Y:S01]  /*00a0*/  ISETP.GE.AND P0, PT, R3, UR7, PT ;  /* 0x0000000703007c0c */ /* 0x008fe2000bf06270 */
[----:B--2---:R-:W-:-:S05]  /*00b0*/  IMAD R0, R0, UR4, R5 ;  /* 0x0000000400007c24 */ /* 0x004fca000f8e0205 */
[----:B------:R-:W-:-:S13]  /*00c0*/  ISETP.GE.OR P0, PT, R0, UR6, P0 ;  /* 0x0000000600007c0c */ /* 0x000fda0008706670 */
[----:B------:R-:W-:Y:S05]  /*00d0*/  @P0 EXIT ;  /* 0x000000000000094d */ /* 0x000fea0003800000 */
[----:B------:R-:W0:Y:S01]  /*00e0*/  LDC.64 R8, c[0x0][0x398] ;  /* 0x0000e600ff087b82 */ /* 0x000e220000000a00 */
[----:B------:R-:W1:Y:S01]  /*00f0*/  LDCU.64 UR4, c[0x0][0x358] ;  /* 0x00006b00ff0477ac */ /* 0x000e620008000a00 */
[----:B------:R-:W-:-:S06]  /*0100*/  IMAD R7, R3, UR6, R0 ;  /* 0x0000000603077c24 */ /* 0x000fcc000f8e0200 */
[----:B------:R-:W2:Y:S01]  /*0110*/  LDC.64 R4, c[0x0][0x3a0] ;  /* 0x0000e800ff047b82 */ /* 0x000ea20000000a00 */
[----:B0-----:R-:W-:-:S06]  /*0120*/  IMAD.WIDE R8, R7, 0x4, R8 ;  /* 0x0000000407087825 */ /* 0x001fcc00078e0208 */
[----:B-1----:R-:W3:Y:S02]  /*0130*/  LDG.E.CONSTANT R8, desc[UR4][R8.64] ;  /* 0x0000000408087981 */ /* 0x002ee4000c1e9900 */
[----:B---3--:R-:W-:-:S13]  /*0140*/  ISETP.GE.AND P0, PT, R8, 0x1, PT ;  /* 0x000000010800780c */ /* 0x008fda0003f06270 */
[----:B--2---:R-:W-:Y:S05]  /*0150*/  @!P0 EXIT ;  /* 0x000000000000894d */ /* 0x004fea0003800000 */
[----:B------:R-:W0:Y:S01]  /*0160*/  LDC.64 R2, c[0x0][0x388] ;  /* 0x0000e200ff027b82 */ /* 0x000e220000000a00 */
[----:B------:R-:W1:Y:S01]  /*0170*/  LDCU UR6, c[0x0][0x3c8] ;  /* 0x00007900ff0677ac */ /* 0x000e620008000800 */
[----:B------:R-:W-:Y:S01]  /*0180*/  LEA R9, R7, R7, 0x1 ;  /* 0x0000000707097211 */ /* 0x000fe200078e08ff */
[----:B------:R-:W-:Y:S01]  /*0190*/  HFMA2 R10, -RZ, RZ, 0, 0 ;  /* 0x00000000ff0a7431 */ /* 0x000fe200000001ff */
[----:B------:R-:W-:Y:S01]  /*01a0*/  BSSY.RECONVERGENT B0, `(.L_x_67) ;  /* 0x0000012000007945 */ /* 0x000fe20003800200 */
[----:B------:R-:W-:Y:S01]  /*01b0*/  MOV R12, RZ ;  /* 0x000000ff000c7202 */ /* 0x000fe20000000f00 */
[----:B------:R-:W2:Y:S01]  /*01c0*/  LDCU UR7, c[0x0][0x3cc] ;  /* 0x00007980ff0777ac */ /* 0x000ea20008000800 */
[----:B------:R-:W-:Y:S01]  /*01d0*/  IMAD.WIDE R4, R9, 0x4, R4 ;  /* 0x0000000409047825 */ /* 0x000fe200078e0204 */
[----:B------:R-:W-:-:S04]  /*01e0*/  MOV R9, 0xffffffff ;  /* 0xffffffff00097802 */ /* 0x000fc80000000f00 */
[----:B------:R-:W-:Y:S01]  /*01f0*/  VIADDMNMX.U32 R9, R8, R9, 0xff, PT ;  /* 0x000000ff08097446 */ /* 0x000fe20003800009 */
[----:B-1----:R-:W-:-:S07]  /*0200*/  IMAD R0, R7, UR6, RZ ;  /* 0x0000000607007c24 */ /* 0x002fce000f8e02ff */
.L_x_68:
[----:B------:R-:W-:-:S05]  /*0210*/  IADD3 R7, PT, PT, R0, R12, RZ ;  /* 0x0000000c00077210 */ /* 0x000fca0007ffe0ff */
[----:B0-----:R-:W-:-:S06]  /*0220*/  IMAD.WIDE R6, R7, 0x4, R2 ;  /* 0x0000000407067825 */ /* 0x001fcc00078e0202 */
[----:B------:R-:W3:Y:S01]  /*0230*/  LDG.E.CONSTANT R7, desc[UR4][R6.64] ;  /* 0x0000000406077981 */ /* 0x000ee2000c1e9900 */
[----:B------:R-:W-:Y:S01]  /*0240*/  LEA R11, R12, R1, 0x2 ;  /* 0x000000010c0b7211 */ /* 0x000fe200078e10ff */
[----:B------:R-:W-:Y:S01]  /*0250*/  FADD R13, -R10, 1 ;  /* 0x3f8000000a0d7421 */ /* 0x000fe20000000100 */
[C---:B------:R-:W-:Y:S02]  /*0260*/  ISETP.NE.AND P0, PT, R12.reuse, R9, PT ;  /* 0x000000090c00720c */ /* 0x040fe40003f05270 */
[----:B------:R-:W-:Y:S01]  /*0270*/  IADD3 R12, PT, PT, R12, 0x1, RZ ;  /* 0x000000010c0c7810 */ /* 0x000fe20007ffe0ff */
[----:B------:R3:W-:Y:S02]  /*0280*/  STL [R11], R10 ;  /* 0x0000000a0b007387 */ /* 0x0007e40000100800 */
[----:B---3--:R-:W-:-:S05]  /*0290*/  FFMA R10, R7, R13, R10 ;  /* 0x0000000d070a7223 */ /* 0x008fca000000000a */
[----:B--2---:R-:W-:-:S13]  /*02a0*/  FSETP.LTU.AND P1, PT, R10, UR7, PT ;  /* 0x000000070a007c0b */ /* 0x004fda000bf29000 */
[----:B------:R-:W-:Y:S05]  /*02b0*/  @P0 BRA P1, `(.L_x_68) ;  /* 0xfffffffc00d40947 */ /* 0x000fea000083ffff */
[----:B------:R-:W-:Y:S05]  /*02c0*/  BSYNC.RECONVERGENT B0 ;  /* 0x0000000000007941 */ /* 0x000fea0003800200 */
.L_x_67:
[----:B------:R0:W5:Y:S04]  /*02d0*/  LDG.E.CONSTANT R14, desc[UR4][R4.64] ;  /* 0x00000004040e7981 */ /* 0x000168000c1e9900 */
[----:B------:R0:W5:Y:S04]  /*02e0*/  LDG.E.CONSTANT R15, desc[UR4][R4.64+0x4] ;  /* 0x00000404040f7981 */ /* 0x000168000c1e9900 */
[----:B------:R0:W5:Y:S01]  /*02f0*/  LDG.E.CONSTANT R16, desc[UR4][R4.64+0x8] ;  /* 0x0000080404107981 */ /* 0x000162000c1e9900 */
[----:B------:R-:W-:Y:S01]  /*0300*/  VIMNMX.U32 R17, PT, PT, R8, 0x100, PT ;  /* 0x0000010008117848 */ /* 0x000fe20003fe0000 */
[----:B------:R-:W1:Y:S01]  /*0310*/  LDCU.64 UR6, c[0x0][0x388] ;  /* 0x00007100ff0677ac */ /* 0x000e620008000a00 */
[----:B------:R-:W-:Y:S01]  /*0320*/  BSSY.RECONVERGENT B0, `(.L_x_69) ;  /* 0x0000036000007945 */ /* 0x000fe20003800200 */
[----:B------:R-:W-:Y:S01]  /*0330*/  HFMA2 R18, -RZ, RZ, 0, 0 ;  /* 0x00000000ff127431 */ /* 0x000fe200000001ff */
[----:B------:R-:W-:Y:S01]  /*0340*/  LOP3.LUT P0, R9, R17, 0x3, RZ, 0xc0, !PT ;  /* 0x0000000311097812 */ /* 0x000fe2000780c0ff */
[----:B------:R-:W2:-:S12]  /*0350*/  LDCU.64 UR8, c[0x0][0x3b8] ;  /* 0x00007700ff0877ac */ /* 0x000e980008000a00 */
[----:B0-----:R-:W-:Y:S05]  /*0360*/  @!P0 BRA `(.L_x_70) ;  /* 0x0000000000c48947 */ /* 0x001fea0003800000 */
[----:B------:R-:W0:Y:S01]  /*0370*/  LDC.64 R4, c[0x0][0x3b0] ;  /* 0x0000ec00ff047b82 */ /* 0x000e220000000a00 */
[-C--:B------:R-:W-:Y:S01]  /*0380*/  IADD3 R6, PT, PT, R0, R17.reuse, RZ ;  /* 0x0000001100067210 */ /* 0x080fe20007ffe0ff */
[----:B------:R-:W-:Y:S01]  /*0390*/  BSSY.RECONVERGENT B1, `(.L_x_71) ;  /* 0x000002d000017945 */ /* 0x000fe20003800200 */
[----:B------:R-:W-:Y:S02]  /*03a0*/  IADD3 R22, PT, PT, R17, -0x1, RZ ;  /* 0xffffffff11167810 */ /* 0x000fe40007ffe0ff */
[----:B------:R-:W-:Y:S02]  /*03b0*/  MOV R19, R17 ;  /* 0x0000001100137202 */ /* 0x000fe40000000f00 */
[----:B------:R-:W-:Y:S01]  /*03c0*/  IADD3 R9, PT, PT, -R9, RZ, RZ ;  /* 0x000000ff09097210 */ /* 0x000fe20007ffe1ff */
[----:B------:R-:W3:Y:S01]  /*03d0*/  LDC.64 R2, c[0x0][0x380] ;  /* 0x0000e000ff027b82 */ /* 0x000ee20000000a00 */
[----:B------:R-:W-:Y:S02]  /*03e0*/  MOV R18, RZ ;  /* 0x000000ff00127202 */ /* 0x000fe40000000f00 */
[----:B------:R-:W-:-:S07]  /*03f0*/  LEA R17, R6, R6, 0x1 ;  /* 0x0000000606117211 */ /* 0x000fce00078e08ff */
.L_x_72:
[----:B------:R-:W-:Y:S02]  /*0400*/  IADD3 R17, PT, PT, R17, -0x3, RZ ;  /* 0xfffffffd11117810 */ /* 0x000fe40007ffe0ff */
[----:B----4-:R-:W-:Y:S02]  /*0410*/  SHF.R.S32.HI R7, RZ, 0x1f, R19 ;  /* 0x0000001fff077819 */ /* 0x010fe40000011413 */
[----:B------:R-:W-:-:S04]  /*0420*/  IADD3 R21, P0, PT, R0, R19, RZ ;  /* 0x0000001300157210 */ /* 0x000fc80007f1e0ff */
[----:B------:R-:W-:Y:S01]  /*0430*/  LEA.HI.X.SX32 R10, R0, R7, 0x1, P0 ;  /* 0x00000007000a7211 */ /* 0x000fe200000f0eff */
[----:B---3--:R-:W-:Y:S01]  /*0440*/  IMAD.WIDE R6, R17, 0x4, R2 ;  /* 0x0000000411067825 */ /* 0x008fe200078e0202 */
[C---:B------:R-:W-:Y:S02]  /*0450*/  SHF.L.U32 R20, R21.reuse, 0x2, RZ ;  /* 0x0000000215147819 */ /* 0x040fe400000006ff */
[----:B------:R-:W-:Y:S02]  /*0460*/  SHF.L.U64.HI R21, R21, 0x2, R10 ;  /* 0x0000000215157819 */ /* 0x000fe4000001020a */
[----:B------:R-:W3:Y:S01]  /*0470*/  LDG.E.CONSTANT R12, desc[UR4][R6.64+0x4] ;  /* 0x00000404060c7981 */ /* 0x000ee2000c1e9900 */
[----:B-1----:R-:W-:Y:S02]  /*0480*/  IADD3 R10, P0, PT, R20, UR6, RZ ;  /* 0x00000006140a7c10 */ /* 0x002fe4000ff1e0ff */
[----:B------:R-:W-:Y:S01]  /*0490*/  LEA R24, R22, R1, 0x2 ;  /* 0x0000000116187211 */ /* 0x000fe200078e10ff */
[----:B------:R-:W4:Y:S01]  /*04a0*/  LDG.E.CONSTANT R13, desc[UR4][R6.64] ;  /* 0x00000004060d7981 */ /* 0x000f22000c1e9900 */
[----:B------:R-:W-:-:S03]  /*04b0*/  IADD3.X R11, PT, PT, R21, UR7, RZ, P0, !PT ;  /* 0x00000007150b7c10 */ /* 0x000fc600087fe4ff */
[----:B------:R-:W4:Y:S04]  /*04c0*/  LDL R23, [R24] ;  /* 0x0000000018177983 */ /* 0x000f280000100800 */
[----:B------:R1:W4:Y:S04]  /*04d0*/  LDG.E.CONSTANT R25, desc[UR4][R6.64+0x8] ;  /* 0x0000080406197981 */ /* 0x000328000c1e9900 */
[----:B------:R-:W4:Y:S01]  /*04e0*/  LDG.E.CONSTANT R11, desc[UR4][R10.64+-0x4] ;  /* 0xfffffc040a0b7981 */ /* 0x000f22000c1e9900 */
[----:B--2---:R-:W-:Y:S02]  /*04f0*/  IADD3 R20, P0, PT, R20, UR8, RZ ;  /* 0x0000000814147c10 */ /* 0x004fe4000ff1e0ff */
[----:B------:R-:W-:-:S02]  /*0500*/  IADD3 R9, PT, PT, R9, 0x1, RZ ;  /* 0x0000000109097810 */ /* 0x000fc40007ffe0ff */
[----:B------:R-:W-:Y:S02]  /*0510*/  IADD3.X R21, PT, PT, R21, UR9, RZ, P0, !PT ;  /* 0x0000000915157c10 */ /* 0x000fe400087fe4ff */
[----:B------:R-:W-:Y:S02]  /*0520*/  ISETP.NE.AND P0, PT, R9, RZ, PT ;  /* 0x000000ff0900720c */ /* 0x000fe40003f05270 */
[----:B-1----:R-:W-:Y:S02]  /*0530*/  MOV R6, R22 ;  /* 0x0000001600067202 */ /* 0x002fe40000000f00 */
[----:B------:R-:W-:Y:S02]  /*0540*/  IADD3 R19, PT, PT, R19, -0x1, RZ ;  /* 0xffffffff13137810 */ /* 0x000fe40007ffe0ff */
[----:B------:R-:W-:Y:S01]  /*0550*/  IADD3 R22, PT, PT, R22, -0x1, RZ ;  /* 0xffffffff16167810 */ /* 0x000fe20007ffe0ff */
[----:B---3-5:R-:W-:-:S04]  /*0560*/  FMUL R27, R15, R12 ;  /* 0x0000000c0f1b7220 */ /* 0x028fc80000400000 */
[----:B----4-:R-:W-:Y:S01]  /*0570*/  FFMA R13, R14, R13, R27 ;  /* 0x0000000d0e0d7223 */ /* 0x010fe2000000001b */
[----:B------:R-:W-:-:S03]  /*0580*/  FADD R23, -R23, 1 ;  /* 0x3f80000017177421 */ /* 0x000fc60000000100 */
[----:B------:R-:W-:Y:S01]  /*0590*/  FFMA R26, R16, R25, R13 ;  /* 0x00000019101a7223 */ /* 0x000fe2000000000d */
[----:B0-----:R-:W-:-:S04]  /*05a0*/  IMAD.WIDE R12, R17, 0x4, R4 ;  /* 0x00000004110c7825 */ /* 0x001fc800078e0204 */
[C---:B------:R-:W-:Y:S01]  /*05b0*/  FMUL R25, R11.reuse, R23 ;  /* 0x000000170b197220 */ /* 0x040fe20000400000 */
[----:B------:R-:W-:-:S03]  /*05c0*/  FFMA R18, -R11, R26, R18 ;  /* 0x0000001a0b127223 */ /* 0x000fc60000000112 */
[-C--:B------:R-:W-:Y:S01]  /*05d0*/  FMUL R27, R14, R25.reuse ;  /* 0x000000190e1b7220 */ /* 0x080fe20000400000 */
[-C--:B------:R-:W-:Y:S01]  /*05e0*/  FMUL R7, R15, R25.reuse ;  /* 0x000000190f077220 */ /* 0x080fe20000400000 */
[----:B------:R-:W-:Y:S01]  /*05f0*/  FMUL R25, R16, R25 ;  /* 0x0000001910197220 */ /* 0x000fe20000400000 */
[----:B------:R-:W-:Y:S02]  /*0600*/  FFMA R23, R23, R26, R18 ;  /* 0x0000001a17177223 */ /* 0x000fe40000000012 */
[----:B------:R4:W-:Y:S04]  /*0610*/  STG.E desc[UR4][R12.64], R27 ;  /* 0x0000001b0c007986 */ /* 0x0009e8000c101904 */
[----:B------:R4:W-:Y:S04]  /*0620*/  STG.E desc[UR4][R12.64+0x4], R7 ;  /* 0x000004070c007986 */ /* 0x0009e8000c101904 */
[----:B------:R4:W-:Y:S04]  /*0630*/  STG.E desc[UR4][R12.64+0x8], R25 ;  /* 0x000008190c007986 */ /* 0x0009e8000c101904 */
[----:B------:R4:W-:Y:S01]  /*0640*/  STG.E desc[UR4][R20.64+-0x4], R23 ;  /* 0xfffffc1714007986 */ /* 0x0009e2000c101904 */
[----:B------:R-:W-:Y:S05]  /*0650*/  @P0 BRA `(.L_x_72) ;  /* 0xfffffffc00680947 */ /* 0x000fea000383ffff */
[----:B------:R-:W-:Y:S05]  /*0660*/  BSYNC.RECONVERGENT B1 ;  /* 0x0000000000017941 */ /* 0x000fea0003800200 */
.L_x_71:
[----:B------:R-:W-:-:S07]  /*0670*/  MOV R17, R6 ;  /* 0x0000000600117202 */ /* 0x000fce0000000f00 */
.L_x_70:
[----:B-12---:R-:W-:Y:S05]  /*0680*/  BSYNC.RECONVERGENT B0 ;  /* 0x0000000000007941 */ /* 0x006fea0003800200 */
.L_x_69:
[----:B----4-:R-:W0:Y:S01]  /*0690*/  LDC.64 R6, c[0x0][0x3b0] ;  /* 0x0000ec00ff067b82 */ /* 0x010e220000000a00 */
[----:B------:R-:W-:Y:S01]  /*06a0*/  ISETP.GE.U32.AND P0, PT, R8, 0x4, PT ;  /* 0x000000040800780c */ /* 0x000fe20003f06070 */
[----:B------:R-:W1:Y:S01]  /*06b0*/  LDCU.64 UR10, c[0x0][0x388] ;  /* 0x00007100ff0a77ac */ /* 0x000e620008000a00 */
[----:B------:R-:W2:Y:S05]  /*06c0*/  LDCU.64 UR12, c[0x0][0x3b8] ;  /* 0x00007700ff0c77ac */ /* 0x000eaa0008000a00 */
[----:B------:R-:W3:Y:S06]  /*06d0*/  LDC.64 R2, c[0x0][0x380] ;  /* 0x0000e000ff027b82 */ /* 0x000eec0000000a00 */
[----:B-12---:R-:W-:Y:S05]  /*06e0*/  @!P0 EXIT ;  /* 0x000000000000894d */ /* 0x006fea0003800000 */
.L_x_73:
[----:B-1----:R-:W-:Y:S02]  /*06f0*/  IADD3 R5, PT, PT, R17, -0x1, RZ ;  /* 0xffffffff11057810 */ /* 0x002fe40007ffe0ff */
[----:B------:R-:W-:Y:S02]  /*0700*/  SHF.R.S32.HI R11, RZ, 0x1f, R17 ;  /* 0x0000001fff0b7819 */ /* 0x000fe40000011411 */
[C---:B------:R-:W-:Y:S02]  /*0710*/  IADD3 R9, PT, PT, R0.reuse, R5, RZ ;  /* 0x0000000500097210 */ /* 0x040fe40007ffe0ff */
[C---:B------:R-:W-:Y:S02]  /*0720*/  IADD3 R13, P0, PT, R0.reuse, R17, RZ ;  /* 0x00000011000d7210 */ /* 0x040fe40007f1e0ff */
[----:B------:R-:W-:Y:S02]  /*0730*/  LEA R9, R9, R9, 0x1 ;  /* 0x0000000909097211 */ /* 0x000fe400078e08ff */
[----:B------:R-:W-:-:S02]  /*0740*/  LEA.HI.X.SX32 R4, R0, R11, 0x1, P0 ;  /* 0x0000000b00047211 */ /* 0x000fc400000f0eff */
[----:B------:R-:W-:Y:S01]  /*0750*/  SHF.L.U32 R12, R13, 0x2, RZ ;  /* 0x000000020d0c7819 */ /* 0x000fe200000006ff */
[----:B---3--:R-:W-:Y:S01]  /*0760*/  IMAD.WIDE R10, R9, 0x4, R2 ;  /* 0x00000004090a7825 */ /* 0x008fe200078e0202 */
[----:B------:R-:W-:Y:S02]  /*0770*/  SHF.L.U64.HI R13, R13, 0x2, R4 ;  /* 0x000000020d0d7819 */ /* 0x000fe40000010204 */
[----:B------:R-:W-:Y:S02]  /*0780*/  LEA R8, R5, R1, 0x2 ;  /* 0x0000000105087211 */ /* 0x000fe400078e10ff */
[----:B------:R-:W2:Y:S01]  /*0790*/  LDG.E.CONSTANT R22, desc[UR4][R10.64+0x4] ;  /* 0x000004040a167981 */ /* 0x000ea2000c1e9900 */
[----:B------:R-:W-:-:S03]  /*07a0*/  IADD3 R4, P0, PT, R12, UR10, RZ ;  /* 0x0000000a0c047c10 */ /* 0x000fc6000ff1e0ff */
[----:B------:R-:W3:Y:S01]  /*07b0*/  LDG.E.CONSTANT R21, desc[UR4][R10.64] ;  /* 0x000000040a157981 */ /* 0x000ee2000c1e9900 */
[----:B------:R-:W-:-:S03]  /*07c0*/  IADD3.X R5, PT, PT, R13, UR11, RZ, P0, !PT ;  /* 0x0000000b0d057c10 */ /* 0x000fc600087fe4ff */
[----:B------:R-:W4:Y:S04]  /*07d0*/  LDL R8, [R8] ;  /* 0x0000000008087983 */ /* 0x000f280000100800 */
[----:B------:R-:W4:Y:S04]  /*07e0*/  LDG.E.CONSTANT R27, desc[UR4][R10.64+0x8] ;  /* 0x000008040a1b7981 */ /* 0x000f28000c1e9900 */
[----:B------:R-:W4:Y:S04]  /*07f0*/  LDG.E.CONSTANT R19, desc[UR4][R4.64+-0x4] ;  /* 0xfffffc0404137981 */ /* 0x000f28000c1e9900 */
[----:B------:R-:W4:Y:S04]  /*0800*/  LDG.E.CONSTANT R20, desc[UR4][R10.64+-0x8] ;  /* 0xfffff8040a147981 */ /* 0x000f28000c1e9900 */
[----:B------:R-:W4:Y:S01]  /*0810*/  LDG.E.CONSTANT R25, desc[UR4][R10.64+-0xc] ;  /* 0xfffff4040a197981 */ /* 0x000f22000c1e9900 */
[----:B------:R-:W-:Y:S01]  /*0820*/  IADD3 R26, PT, PT, R17, -0x2, RZ ;  /* 0xfffffffe111a7810 */ /* 0x000fe20007ffe0ff */
[----:B--2--5:R-:W-:-:S04]  /*0830*/  FMUL R29, R15, R22 ;  /* 0x000000160f1d7220 */ /* 0x024fc80000400000 */
[----:B---3--:R-:W-:Y:S01]  /*0840*/  FFMA R29, R14, R21, R29 ;  /* 0x000000150e1d7223 */ /* 0x008fe2000000001d */
[----:B----4-:R-:W-:-:S03]  /*0850*/  FADD R23, -R8, 1 ;  /* 0x3f80000008177421 */ /* 0x010fc60000000100 */
[----:B------:R-:W-:Y:S02]  /*0860*/  FFMA R27, R16, R27, R29 ;  /* 0x0000001b101b7223 */ /* 0x000fe4000000001d */
[----:B------:R-:W2:Y:S01]  /*0870*/  LDG.E.CONSTANT R29, desc[UR4][R10.64+-0x4] ;  /* 0xfffffc040a1d7981 */ /* 0x000ea2000c1e9900 */
[C---:B------:R-:W-:Y:S01]  /*0880*/  FMUL R21, R19.reuse, R23 ;  /* 0x0000001713157220 */ /* 0x040fe20000400000 */
[----:B------:R-:W-:Y:S01]  /*0890*/  FFMA R18, -R19, R27, R18 ;  /* 0x0000001b13127223 */ /* 0x000fe20000000112 */
[----:B------:R-:W-:Y:S02]  /*08a0*/  LEA R19, R26, R1, 0x2 ;  /* 0x000000011a137211 */ /* 0x000fe400078e10ff */
[-C--:B------:R-:W-:Y:S01]  /*08b0*/  FMUL R22, R14, R21.reuse ;  /* 0x000000150e167220 */ /* 0x080fe20000400000 */
[----:B------:R-:W-:-:S03]  /*08c0*/  FMUL R24, R15, R21 ;  /* 0x000000150f187220 */ /* 0x000fc60000400000 */
[----:B------:R-:W3:Y:S01]  /*08d0*/  LDL R19, [R19] ;  /* 0x0000000013137983 */ /* 0x000ee20000100800 */
[----:B------:R-:W-:-:S03]  /*08e0*/  FMUL R26, R16, R21 ;  /* 0x00000015101a7220 */ /* 0x000fc60000400000 */
[----:B------:R-:W4:Y:S01]  /*08f0*/  LDG.E.CONSTANT R21, desc[UR4][R4.64+-0x8] ;  /* 0xfffff80404157981 */ /* 0x000f22000c1e9900 */
[----:B------:R-:W-:Y:S01]  /*0900*/  FFMA R23, R23, R27, R18 ;  /* 0x0000001b17177223 */ /* 0x000fe20000000012 */
[----:B------:R-:W-:Y:S02]  /*0910*/  FMUL R27, R15, R20 ;  /* 0x000000140f1b7220 */ /* 0x000fe40000400000 */
[----:B------:R-:W4:Y:S02]  /*0920*/  LDG.E.CONSTANT R20, desc[UR4][R10.64+-0x14] ;  /* 0xffffec040a147981 */ /* 0x000f24000c1e9900 */
[----:B------:R-:W-:Y:S02]  /*0930*/  FFMA R27, R14, R25, R27 ;  /* 0x000000190e1b7223 */ /* 0x000fe4000000001b */
[----:B------:R-:W4:Y:S01]  /*0940*/  LDG.E.CONSTANT R25, desc[UR4][R10.64+-0x18] ;  /* 0xffffe8040a197981 */ /* 0x000f22000c1e9900 */
[----:B0-----:R-:W-:Y:S01]  /*0950*/  IMAD.WIDE R8, R9, 0x4, R6 ;  /* 0x0000000409087825 */ /* 0x001fe200078e0206 */
[----:B------:R-:W-:-:S04]  /*0960*/  IADD3 R12, P0, PT, R12, UR12, RZ ;  /* 0x0000000c0c0c7c10 */ /* 0x000fc8000ff1e0ff */
[----:B------:R-:W-:Y:S04]  /*0970*/  STG.E desc[UR4][R8.64], R22 ;  /* 0x0000001608007986 */ /* 0x000fe8000c101904 */
[----:B------:R0:W-:Y:S04]  /*0980*/  STG.E desc[UR4][R8.64+0x4], R24 ;  /* 0x0000041808007986 */ /* 0x0001e8000c101904 */
[----:B------:R1:W-:Y:S01]  /*0990*/  STG.E desc[UR4][R8.64+0x8], R26 ;  /* 0x0000081a08007986 */ /* 0x0003e2000c101904 */
[----:B------:R-:W-:-:S03]  /*09a0*/  IADD3.X R13, PT, PT, R13, UR13, RZ, P0, !PT ;  /* 0x0000000d0d0d7c10 */ /* 0x000fc600087fe4ff */
[----:B0-----:R-:W4:Y:S04]  /*09b0*/  LDG.E.CONSTANT R24, desc[UR4][R4.64+-0xc] ;  /* 0xfffff40404187981 */ /* 0x001f28000c1e9900 */
[----:B-1----:R0:W4:Y:S02]  /*09c0*/  LDG.E.CONSTANT R26, desc[UR4][R4.64+-0x10] ;  /* 0xfffff004041a7981 */ /* 0x002124000c1e9900 */
[----:B0-----:R-:W-:Y:S02]  /*09d0*/  IADD3 R4, PT, PT, R17, -0x3, RZ ;  /* 0xfffffffd11047810 */ /* 0x001fe40007ffe0ff */
[----:B------:R0:W-:Y:S04]  /*09e0*/  STG.E desc[UR4][R12.64+-0x4], R23 ;  /* 0xfffffc170c007986 */ /* 0x0001e8000c101904 */
[----:B0-----:R-:W4:Y:S01]  /*09f0*/  LDG.E.CONSTANT R23, desc[UR4][R10.64+-0x1c] ;  /* 0xffffe4040a177981 */ /* 0x001f22000c1e9900 */
[----:B--2---:R-:W-:Y:S01]  /*0a00*/  FFMA R22, R16, R29, R27 ;  /* 0x0000001d10167223 */ /* 0x004fe2000000001b */
[----:B---3--:R-:W-:-:S03]  /*0a10*/  FADD R28, -R19, 1 ;  /* 0x3f800000131c7421 */ /* 0x008fc60000000100 */
[C---:B----4-:R-:W-:Y:S01]  /*0a20*/  FFMA R19, -R21.reuse, R22, R18 ;  /* 0x0000001615137223 */ /* 0x050fe20000000112 */
[----:B------:R-:W-:-:S03]  /*0a30*/  FMUL R27, R21, R28 ;  /* 0x0000001c151b7220 */ /* 0x000fc60000400000 */
[----:B------:R-:W-:Y:S01]  /*0a40*/  FFMA R21, R28, R22, R19 ;  /* 0x000000161c157223 */ /* 0x000fe20000000013 */
[----:B------:R-:W-:Y:S01]  /*0a50*/  FMUL R18, R15, R27 ;  /* 0x0000001b0f127220 */ /* 0x000fe20000400000 */
[-C--:B------:R-:W-:Y:S02]  /*0a60*/  LEA R22, R4, R1.reuse, 0x2 ;  /* 0x0000000104167211 */ /* 0x080fe400078e10ff */
[----:B------:R-:W-:Y:S01]  /*0a70*/  IADD3 R4, PT, PT, R17, -0x4, RZ ;  /* 0xfffffffc11047810 */ /* 0x000fe20007ffe0ff */
[----:B------:R-:W-:Y:S01]  /*0a80*/  FMUL R5, R15, R20 ;  /* 0x000000140f057220 */ /* 0x000fe20000400000 */
[----:B------:R0:W-:Y:S02]  /*0a90*/  STG.E desc[UR4][R8.64+-0x8], R18 ;  /* 0xfffff81208007986 */ /* 0x0001e4000c101904 */
[----:B------:R-:W-:Y:S01]  /*0aa0*/  LEA R20, R4, R1, 0x2 ;  /* 0x0000000104147211 */ /* 0x000fe200078e10ff */
[-C--:B------:R-:W-:Y:S01]  /*0ab0*/  FMUL R29, R14, R27.reuse ;  /* 0x0000001b0e1d7220 */ /* 0x080fe20000400000 */
[----:B------:R-:W-:Y:S01]  /*0ac0*/  FMUL R28, R16, R27 ;  /* 0x0000001b101c7220 */ /* 0x000fe20000400000 */
[----:B------:R-:W-:Y:S01]  /*0ad0*/  FFMA R25, R14, R25, R5 ;  /* 0x000000190e197223 */ /* 0x000fe20000000005 */
[----:B------:R-:W2:Y:S04]  /*0ae0*/  LDG.E.CONSTANT R27, desc[UR4][R10.64+-0x10] ;  /* 0xfffff0040a1b7981 */ /* 0x000ea8000c1e9900 */
[----:B------:R-:W3:Y:S04]  /*0af0*/  LDL R22, [R22] ;  /* 0x0000000016167983 */ /* 0x000ee80000100800 */
[----:B0-----:R-:W4:Y:S04]  /*0b00*/  LDG.E.CONSTANT R18, desc[UR4][R10.64+-0x20] ;  /* 0xffffe0040a127981 */ /* 0x001f28000c1e9900 */
[----:B------:R-:W4:Y:S04]  /*0b10*/  LDG.E.CONSTANT R5, desc[UR4][R10.64+-0x24] ;  /* 0xffffdc040a057981 */ /* 0x000f28000c1e9900 */
[----:B------:R-:W4:Y:S04]  /*0b20*/  LDL R20, [R20] ;  /* 0x0000000014147983 */ /* 0x000f280000100800 */
[----:B------:R3:W-:Y:S04]  /*0b30*/  STG.E desc[UR4][R8.64+-0x4], R28 ;  /* 0xfffffc1c08007986 */ /* 0x0007e8000c101904 */
[----:B------:R0:W-:Y:S04]  /*0b40*/  STG.E desc[UR4][R8.64+-0xc], R29 ;  /* 0xfffff41d08007986 */ /* 0x0001e8000c101904 */
[----:B------:R1:W-:Y:S01]  /*0b50*/  STG.E desc[UR4][R12.64+-0x8], R21 ;  /* 0xfffff8150c007986 */ /* 0x0003e2000c101904 */
[----:B------:R-:W-:-:S02]  /*0b60*/  ISETP.GT.AND P0, PT, R17, 0x4, PT ;  /* 0x000000041100780c */ /* 0x000fc40003f04270 */
[----:B------:R-:W-:Y:S01]  /*0b70*/  MOV R17, R4 ;  /* 0x0000000400117202 */ /* 0x000fe20000000f00 */
[----:B--2---:R-:W-:Y:S01]  /*0b80*/  FFMA R25, R16, R27, R25 ;  /* 0x0000001b10197223 */ /* 0x004fe20000000019 */
[----:B---3--:R-:W-:Y:S01]  /*0b90*/  FADD R28, -R22, 1 ;  /* 0x3f800000161c7421 */ /* 0x008fe20000000100 */
[----:B----4-:R-:W-:-:S04]  /*0ba0*/  FMUL R18, R15, R18 ;  /* 0x000000120f127220 */ /* 0x010fc80000400000 */
[----:B------:R-:W-:Y:S01]  /*0bb0*/  FFMA R18, R14, R5, R18 ;  /* 0x000000050e127223 */ /* 0x000fe20000000012 */
[C---:B------:R-:W-:Y:S01]  /*0bc0*/  FFMA R19, -R24.reuse, R25, R19 ;  /* 0x0000001918137223 */ /* 0x040fe20000000113 */
[----:B------:R-:W-:Y:S01]  /*0bd0*/  FMUL R27, R24, R28 ;  /* 0x0000001c181b7220 */ /* 0x000fe20000400000 */
[----:B------:R-:W-:Y:S01]  /*0be0*/  FADD R5, -R20, 1 ;  /* 0x3f80000014057421 */ /* 0x000fe20000000100 */
[----:B------:R-:W-:Y:S02]  /*0bf0*/  FFMA R10, R16, R23, R18 ;  /* 0x00000017100a7223 */ /* 0x000fe40000000012 */
[----:B0-----:R-:W-:Y:S01]  /*0c00*/  FMUL R29, R14, R27 ;  /* 0x0000001b0e1d7220 */ /* 0x001fe20000400000 */
[C---:B-1----:R-:W-:Y:S01]  /*0c10*/  FMUL R21, R26.reuse, R5 ;  /* 0x000000051a157220 */ /* 0x042fe20000400000 */
[C---:B------:R-:W-:Y:S01]  /*0c20*/  FMUL R11, R15.reuse, R27 ;  /* 0x0000001b0f0b7220 */ /* 0x040fe20000400000 */
[-CC-:B------:R-:W-:Y:S01]  /*0c30*/  FFMA R18, -R26, R10.reuse, R19.reuse ;  /* 0x0000000a1a127223 */ /* 0x180fe20000000113 */
[----:B------:R-:W-:Y:S01]  /*0c40*/  FFMA R25, R28, R25, R19 ;  /* 0x000000191c197223 */ /* 0x000fe20000000013 */
[----:B------:R-:W-:Y:S01]  /*0c50*/  FMUL R27, R16, R27 ;  /* 0x0000001b101b7220 */ /* 0x000fe20000400000 */
[-C--:B------:R-:W-:Y:S01]  /*0c60*/  FMUL R19, R14, R21.reuse ;  /* 0x000000150e137220 */ /* 0x080fe20000400000 */
[-C--:B------:R-:W-:Y:S01]  /*0c70*/  FMUL R23, R15, R21.reuse ;  /* 0x000000150f177220 */ /* 0x080fe20000400000 */
[----:B------:R-:W-:Y:S01]  /*0c80*/  FMUL R21, R16, R21 ;  /* 0x0000001510157220 */ /* 0x000fe20000400000 */
[----:B------:R-:W-:Y:S01]  /*0c90*/  FFMA R5, R5, R10, R18 ;  /* 0x0000000a05057223 */ /* 0x000fe20000000012 */
        /* <DEDUP_REMOVED lines=8> */
[----:B------:R-:W-:Y:S05]  /*0d20*/  @P0 BRA `(.L_x_73) ;  /* 0xfffffff800700947 */ /* 0x000fea000383ffff */
[----:B------:R-:W-:Y:S05]  /*0d30*/  EXIT ;  /* 0x000000000000794d */ /* 0x000fea0003800000 */
.L_x_74:
        /* <DEDUP_REMOVED lines=12> */
.L_x_92:


//--------------------- .text._ZN3lfs5tetra4cuda36_GLOBAL__N__ead9664e_4_k_cu_6b1f57bb18alpha_blend_kernelEPKfS4_S4_PKiS4_PfS7_iiifb --------------------------
	.section	.text._ZN3lfs5tetra4cuda36_GLOBAL__N__ead9664e_4_k_cu_6b1f57bb18alpha_blend_kernelEPKfS4_S4_PKiS4_PfS7_iiifb,"ax",@progbits
	.align	128
.text._ZN3lfs5tetra4cuda36_GLOBAL__N__ead9664e_4_k_cu_6b1f57bb18alpha_blend_kernelEPKfS4_S4_PKiS4_PfS7_iiifb:
        .type           _ZN3lfs5tetra4cuda36_GLOBAL__N__ead9664e_4_k_cu_6b1f57bb18alpha_blend_kernelEPKfS4_S4_PKiS4_PfS7_iiifb,@function
        .size           _ZN3lfs5tetra4cuda36_GLOBAL__N__ead9664e_4_k_cu_6b1f57bb18alpha_blend_kernelEPKfS4_S4_PKiS4_PfS7_iiifb,(.L_x_93 - _ZN3lfs5tetra4cuda36_GLOBAL__N__ead9664e_4_k_cu_6b1f57bb18alpha_blend_kernelEPKfS4_S4_PKiS4_PfS7_iiifb)
        .other          _ZN3lfs5tetra4cuda36_GLOBAL__N__ead9664e_4_k_cu_6b1f57bb18alpha_blend_kernelEPKfS4_S4_PKiS4_PfS7_iiifb,@"STO_CUDA_ENTRY STV_DEFAULT"
_ZN3lfs5tetra4cuda36_GLOBAL__N__ead9664e_4_k_cu_6b1f57bb18alpha_blend_kernelEPKfS4_S4_PKiS4_PfS7_iiifb:
        /* <DEDUP_REMOVED lines=15> */
[----:B------:R-:W-:Y:S01]  /*00f0*/  IMAD R0, R3, UR8, R0 ;  /* 0x0000000803007c24 */ /* 0x000fe2000f8e0200 */
[----:B------:R-:W2:Y:S01]  /*0100*/  LDCU UR5, c[0x0][0x3c4] ;  /* 0x00007880ff0577ac */ /* 0x000ea20008000800 */
[----:B------:R-:W-:Y:S01]  /*0110*/  BSSY.RECONVERGENT B0, `(.L_x_75) ;  /* 0x0000020000007945 */ /* 0x000fe20003800200 */
[----:B------:R-:W3:Y:S01]  /*0120*/  LDCU UR8, c[0x0][0x3c0] ;  /* 0x00007800ff0877ac */ /* 0x000ee20008000800 */
[----:B0-----:R-:W-:-:S05]  /*0130*/  IMAD.WIDE R6, R0, 0x4, R6 ;  /* 0x0000000400067825 */ /* 0x001fca00078e0206 */
[----:B-1----:R-:W4:Y:S01]  /*0140*/  LDG.E.CONSTANT R14, desc[UR6][R6.64] ;  /* 0x00000006060e7981 */ /* 0x002f22000c1e9900 */
[----:B--2---:R-:W-:Y:S02]  /*0150*/  FSETP.LT.AND P0, PT, RZ, UR5, PT ;  /* 0x00000005ff007c0b */ /* 0x004fe4000bf01000 */
[----:B------:R-:W-:Y:S02]  /*0160*/  CS2R R4, SRZ ;  /* 0x0000000000047805 */ /* 0x000fe4000001ff00 */
[----:B------:R-:W-:Y:S02]  /*0170*/  CS2R R2, SRZ ;  /* 0x0000000000027805 */ /* 0x000fe4000001ff00 */
[----:B----4-:R-:W-:-:S13]  /*0180*/  ISETP.LT.OR P0, PT, R14, 0x1, !P0 ;  /* 0x000000010e00780c */ /* 0x010fda0004701670 */
[----:B---3--:R-:W-:Y:S05]  /*0190*/  @P0 BRA `(.L_x_76) ;  /* 0x00000000005c0947 */ /* 0x008fea0003800000 */
[----:B------:R-:W0:Y:S01]  /*01a0*/  LDC.64 R6, c[0x0][0x380] ;  /* 0x0000e000ff067b82 */ /* 0x000e220000000a00 */
[----:B------:R-:W-:Y:S01]  /*01b0*/  HFMA2 R15, -RZ, RZ, 0, 0 ;  /* 0x00000000ff0f7431 */ /* 0x000fe200000001ff */
[----:B------:R-:W-:Y:S02]  /*01c0*/  CS2R R2, SRZ ;  /* 0x0000000000027805 */ /* 0x000fe4000001ff00 */
[----:B------:R-:W-:-:S04]  /*01d0*/  CS2R R4, SRZ ;  /* 0x0000000000047805 */ /* 0x000fc8000001ff00 */
[----:B------:R-:W1:Y:S03]  /*01e0*/  LDC.64 R8, c[0x0][0x388] ;  /* 0x0000e200ff087b82 */ /* 0x000e660000000a00 */
.L_x_77:
[----:B------:R-:W-:-:S04]  /*01f0*/  IMAD R13, R0, UR8, R15 ;  /* 0x00000008000d7c24 */ /* 0x000fc8000f8e020f */
[----:B-1----:R-:W-:-:S06]  /*0200*/  IMAD.WIDE R10, R13, 0x4, R8 ;  /* 0x000000040d0a7825 */ /* 0x002fcc00078e0208 */
[----:B------:R-:W2:Y:S01]  /*0210*/  LDG.E.CONSTANT R10, desc[UR6][R10.64] ;  /* 0x000000060a0a7981 */ /* 0x000ea2000c1e9900 */
[----:B------:R-:W-:-:S05]  /*0220*/  LEA R13, R13, R13, 0x1 ;  /* 0x0000000d0d0d7211 */ /* 0x000fca00078e08ff */
[----:B0-----:R-:W-:-:S05]  /*0230*/  IMAD.WIDE R12, R13, 0x4, R6 ;  /* 0x000000040d0c7825 */ /* 0x001fca00078e0206 */
[----:B------:R-:W3:Y:S04]  /*0240*/  LDG.E.CONSTANT R16, desc[UR6][R12.64] ;  /* 0x000000060c107981 */ /* 0x000ee8000c1e9900 */
[----:B------:R-:W4:Y:S04]  /*0250*/  LDG.E.CONSTANT R18, desc[UR6][R12.64+0x4] ;  /* 0x000004060c127981 */ /* 0x000f28000c1e9900 */
[----:B------:R-:W5:Y:S01]  /*0260*/  LDG.E.CONSTANT R17, desc[UR6][R12.64+0x8] ;  /* 0x000008060c117981 */ /* 0x000f62000c1e9900 */
[----:B------:R-:W-:Y:S01]  /*0270*/  FADD R19, -R2, 1 ;  /* 0x3f80000002137421 */ /* 0x000fe20000000100 */
[----:B------:R-:W-:-:S04]  /*0280*/  IADD3 R15, PT, PT, R15, 0x1, RZ ;  /* 0x000000010f0f7810 */ /* 0x000fc80007ffe0ff */
[----:B------:R-:W-:Y:S01]  /*0290*/  ISETP.GE.AND P0, PT, R15, R14, PT ;  /* 0x0000000e0f00720c */ /* 0x000fe20003f06270 */
[----:B--2---:R-:W-:-:S04]  /*02a0*/  FMUL R19, R10, R19 ;  /* 0x000000130a137220 */ /* 0x004fc80000400000 */
[----:B------:R-:W-:-:S05]  /*02b0*/  FADD R2, R19, R2 ;  /* 0x0000000213027221 */ /* 0x000fca0000000000 */
[----:B------:R-:W-:Y:S01]  /*02c0*/  FSETP.LT.AND P1, PT, R2, UR5, PT ;  /* 0x0000000502007c0b */ /* 0x000fe2000bf21000 */
[-C--:B---3--:R-:W-:Y:S01]  /*02d0*/  FFMA R5, R16, R19.reuse, R5 ;  /* 0x0000001310057223 */ /* 0x088fe20000000005 */
[-C--:B----4-:R-:W-:Y:S01]  /*02e0*/  FFMA R3, R18, R19.reuse, R3 ;  /* 0x0000001312037223 */ /* 0x090fe20000000003 */
[----:B-----5:R-:W-:-:S10]  /*02f0*/  FFMA R4, R17, R19, R4 ;  /* 0x0000001311047223 */ /* 0x020fd40000000004 */
[----:B------:R-:W-:Y:S05]  /*0300*/  @!P0 BRA P1, `(.L_x_77) ;  /* 0xfffffffc00b88947 */ /* 0x000fea000083ffff */
.L_x_76:
[----:B------:R-:W-:Y:S05]  /*0310*/  BSYNC.RECONVERGENT B0 ;  /* 0x0000000000007941 */ /* 0x000fea0003800200 */
.L_x_75:
[----:B------:R-:W0:Y:S01]  /*0320*/  LDCU.U8 UR4, c[0x0][0x3c8] ;  /* 0x00007900ff0477ac */ /* 0x000e220008000000 */
[----:B------:R-:W-:Y:S01]  /*0330*/  LEA R15, R0, R0, 0x1 ;  /* 0x00000000000f7211 */ /* 0x000fe200078e08ff */
[----:B------:R-:W1:Y:S08]  /*0340*/  LDC.64 R12, c[0x0][0x3a8] ;  /* 0x0000ea00ff0c7b82 */ /* 0x000e700000000a00 */
[----:B------:R-:W2:Y:S01]  /*0350*/  LDC.64 R6, c[0x0][0x3b0] ;  /* 0x0000ec00ff067b82 */ /* 0x000ea20000000a00 */
[----:B0-----:R-:W-:-:S06]  /*0360*/  UPRMT UR4, UR4, 0x8880, URZ ;  /* 0x0000888004047896 */ /* 0x001fcc00080000ff */
[----:B------:R-:W-:-:S13]  /*0370*/  ISETP.NE.AND P0, PT, RZ, UR4, PT ;  /* 0x00000004ff007c0c */ /* 0x000fda000bf05270 */
[----:B------:R-:W0:Y:S02]  /*0380*/  @P0 LDC.64 R8, c[0x0][0x3a0] ;  /* 0x0000e800ff080b82 */ /* 0x000e240000000a00 */
[----:B0-----:R-:W-:-:S05]  /*0390*/  @P0 IMAD.WIDE R8, R15, 0x4, R8 ;  /* 0x000000040f080825 */ /* 0x001fca00078e0208 */
[----:B------:R-:W3:Y:S04]  /*03a0*/  @P0 LDG.E.CONSTANT R14, desc[UR6][R8.64] ;  /* 0x00000006080e0981 */ /* 0x000ee8000c1e9900 */
[----:B------:R-:W4:Y:S04]  /*03b0*/  @P0 LDG.E.CONSTANT R16, desc[UR6][R8.64+0x4] ;  /* 0x0000040608100981 */ /* 0x000f28000c1e9900 */
[----:B------:R-:W5:Y:S01]  /*03c0*/  @P0 LDG.E.CONSTANT R17, desc[UR6][R8.64+0x8] ;  /* 0x0000080608110981 */ /* 0x000f62000c1e9900 */
[----:B------:R-:W0:Y:S03]  /*03d0*/  @!P0 LDC.64 R10, c[0x0][0x3a0] ;  /* 0x0000e800ff0a8b82 */ /* 0x000e260000000a00 */
[----:B0-----:R-:W3:Y:S04]  /*03e0*/  @!P0 LDG.E.CONSTANT R14, desc[UR6][R10.64] ;  /* 0x000000060a0e8981 */ /* 0x001ee8000c1e9900 */
[----:B------:R-:W4:Y:S04]  /*03f0*/  @!P0 LDG.E.CONSTANT R16, desc[UR6][R10.64+0x4] ;  /* 0x000004060a108981 */ /* 0x000f28000c1e9900 */
[----:B------:R-:W5:Y:S01]  /*0400*/  @!P0 LDG.E.CONSTANT R17, desc[UR6][R10.64+0x8] ;  /* 0x000008060a118981 */ /* 0x000f62000c1e9900 */
[----:B------:R-:W-:Y:S01]  /*0410*/  FADD R18, -R2, 1 ;  /* 0x3f80000002127421 */ /* 0x000fe20000000100 */
[----:B-1----:R-:W-:-:S04]  /*0420*/  IMAD.WIDE R12, R15, 0x4, R12 ;  /* 0x000000040f0c7825 */ /* 0x002fc800078e020c */
[----:B--2---:R-:W-:-:S04]  /*0430*/  IMAD.WIDE R6, R0, 0x4, R6 ;  /* 0x0000000400067825 */ /* 0x004fc800078e0206 */
[C---:B---3--:R-:W-:Y:S01]  /*0440*/  FFMA R5, R18.reuse, R14, R5 ;  /* 0x0000000e12057223 */ /* 0x048fe20000000005 */
[----:B----4-:R-:W-:-:S04]  /*0450*/  FFMA R3, R18, R16, R3 ;  /* 0x0000001012037223 */ /* 0x010fc80000000003 */
[----:B------:R-:W-:Y:S01]  /*0460*/  STG.E desc[UR6][R12.64], R5 ;  /* 0x000000050c007986 */ /* 0x000fe2000c101906 */
[----:B-----5:R-:W-:-:S03]  /*0470*/  FFMA R17, R18, R17, R4 ;  /* 0x0000001112117223 */ /* 0x020fc60000000004 */
[----:B------:R-:W-:Y:S04]  /*0480*/  STG.E desc[UR6][R12.64+0x4], R3 ;  /* 0x000004030c007986 */ /* 0x000fe8000c101906 */
[----:B------:R-:W-:Y:S04]  /*0490*/  STG.E desc[UR6][R12.64+0x8], R17 ;  /* 0x000008110c007986 */ /* 0x000fe8000c101906 */
[----:B------:R-:W-:Y:S01]  /*04a0*/  STG.E desc[UR6][R6.64], R2 ;  /* 0x0000000206007986 */ /* 0x000fe2000c101906 */
[----:B------:R-:W-:Y:S05]  /*04b0*/  EXIT ;  /* 0x000000000000794d */ /* 0x000fea0003800000 */
.L_x_78:
        /* <DEDUP_REMOVED lines=12> */
.L_x_93:


//--------------------- .nv.shared.reserved.0     --------------------------
	.section	.nv.shared.reserved.0,"aw",@nobits
	.weak		__nv_reservedSMEM_offset_0_alias
	.size		__nv_reservedSMEM_offset_0_alias, 0, 64
	.other		__nv_reservedSMEM_offset_0_alias,@"STO_CUDA_RESERVED_SHARED STV_DEFAULT"
__nv_reservedSMEM_offset_0_alias:
	.zero		0
	.zero		64


//--------------------- .nv.constant0._ZN3lfs5tetra4cuda36_GLOBAL__N__ead9664e_4_k_cu_6b1f57bb23vertex_gradients_kernelEPKfS4_PKlS6_PKiS8_Pfiiim --------------------------
	.section	.nv.constant0._ZN3lfs5tetra4cuda36_GLOBAL__N__ead9664e_4_k_cu_6b1f57bb23vertex_gradients_kernelEPKfS4_PKlS6_PKiS8_Pfiiim,"a",@progbits
	.sectionflags	@""
	.align	4
.nv.constant0._ZN3lfs5tetra4cuda36_GLOBAL__N__ead9664e_4_k_cu_6b1f57bb23vertex_gradients_kernelEPKfS4_PKlS6_PKiS8_Pfiiim:
	.zero		976


//--------------------- .nv.constant0._ZN3lfs5tetra4cuda36_GLOBAL__N__ead9664e_4_k_cu_6b1f57bb26propagate_gradients_kernelEPKfPKiS6_Pfiii --------------------------
	.section	.nv.constant0._ZN3lfs5tetra4cuda36_GLOBAL__N__ead9664e_4_k_cu_6b1f57bb26propagate_gradients_kernelEPKfPKiS6_Pfiii,"a",@progbits
	.sectionflags	@""
	.align	4
.nv.constant0._ZN3lfs5tetra4cuda36_GLOBAL__N__ead9664e_4_k_cu_6b1f57bb26propagate_gradients_kernelEPKfPKiS6_Pfiii:
	.zero		940


//--------------------- .nv.constant0._ZN3lfs5tetra4cuda36_GLOBAL__N__ead9664e_4_k_cu_6b1f57bb17prefix_sum_kernelEPKiPim --------------------------
	.section	.nv.constant0._ZN3lfs5tetra4cuda36_GLOBAL__N__ead9664e_4_k_cu_6b1f57bb17prefix_sum_kernelEPKiPim,"a",@progbits
	.sectionflags	@""
	.align	4
.nv.constant0._ZN3lfs5tetra4cuda36_GLOBAL__N__ead9664e_4_k_cu_6b1f57bb17prefix_sum_kernelEPKiPim:
	.zero		920


//--------------------- .nv.constant0._ZN3lfs5tetra4cuda36_GLOBAL__N__ead9664e_4_k_cu_6b1f57bb32reconstruct_intersections_kernelEPKfPKlS4_S6_PKiS4_PfS9_S8_iii --------------------------
	.section	.nv.constant0._ZN3lfs5tetra4cuda36_GLOBAL__N__ead9664e_4_k_cu_6b1f57bb32reconstruct_intersections_kernelEPKfPKlS4_S6_PKiS4_PfS9_S8_iii,"a",@progbits
	.sectionflags	@""
	.align	4
.nv.constant0._ZN3lfs5tetra4cuda36_GLOBAL__N__ead9664e_4_k_cu_6b1f57bb32reconstruct_intersections_kernelEPKfPKlS4_S6_PKiS4_PfS9_S8_iii:
	.zero		980


//--------------------- .nv.constant0._ZN3lfs5tetra4cuda36_GLOBAL__N__ead9664e_4_k_cu_6b1f57bb32accumulate_gradient_norms_kernelEPKfPfm --------------------------
	.section	.nv.constant0._ZN3lfs5tetra4cuda36_GLOBAL__N__ead9664e_4_k_cu_6b1f57bb32accumulate_gradient_norms_kernelEPKfPfm,"a",@progbits
	.sectionflags	@""
	.align	4
.nv.constant0._ZN3lfs5tetra4cuda36_GLOBAL__N__ead9664e_4_k_cu_6b1f57bb32accumulate_gradient_norms_kernelEPKfPfm:
	.zero		920


//--------------------- .nv.constant0._ZN3lfs5tetra4cuda36_GLOBAL__N__ead9664e_4_k_cu_6b1f57bb25compute_tet_bounds_kernelEPKlPKfPfm --------------------------
	.section	.nv.constant0._ZN3lfs5tetra4cuda36_GLOBAL__N__ead9664e_4_k_cu_6b1f57bb25compute_tet_bounds_kernelEPKlPKfPfm,"a",@progbits
	.sectionflags	@""
	.align	4
.nv.constant0._ZN3lfs5tetra4cuda36_GLOBAL__N__ead9664e_4_k_cu_6b1f57bb25compute_tet_bounds_kernelEPKlPKfPfm:
	.zero		928


//--------------------- .nv.constant0._ZN3lfs5tetra4cuda36_GLOBAL__N__ead9664e_4_k_cu_6b1f57bb23project_vertices_kernelEPKfS4_S4_S4_Pfmf --------------------------
	.section	.nv.constant0._ZN3lfs5tetra4cuda36_GLOBAL__N__ead9664e_4_k_cu_6b1f57bb23project_vertices_kernelEPKfS4_S4_S4_Pfmf,"a",@progbits
	.sectionflags	@""
	.align	4
.nv.constant0._ZN3lfs5tetra4cuda36_GLOBAL__N__ead9664e_4_k_cu_6b1f57bb23project_vertices_kernelEPKfS4_S4_S4_Pfmf:
	.zero		948


//--------------------- .nv.constant0._ZN3lfs5tetra4cuda36_GLOBAL__N__ead9664e_4_k_cu_6b1f57bb25sort_intersections_kernelEPfPlS3_PKiiii --------------------------
	.section	.nv.constant0._ZN3lfs5tetra4cuda36_GLOBAL__N__ead9664e_4_k_cu_6b1f57bb25sort_intersections_kernelEPfPlS3_PKiiii,"a",@progbits
	.sectionflags	@""
	.align	4
.nv.constant0._ZN3lfs5tetra4cuda36_GLOBAL__N__ead9664e_4_k_cu_6b1f57bb25sort_intersections_kernelEPfPlS3_PKiiii:
	.zero		940


//--------------------- .nv.constant0._ZN3lfs5tetra4cuda36_GLOBAL__N__ead9664e_4_k_cu_6b1f57bb27alpha_blend_backward_kernelEPKfS4_S4_PKiS4_S4_PfS7_iiif --------------------------
	.section	.nv.constant0._ZN3lfs5tetra4cuda36_GLOBAL__N__ead9664e_4_k_cu_6b1f57bb27alpha_blend_backward_kernelEPKfS4_S4_PKiS4_S4_PfS7_iiif,"a",@progbits
	.sectionflags	@""
	.align	4
.nv.constant0._ZN3lfs5tetra4cuda36_GLOBAL__N__ead9664e_4_k_cu_6b1f57bb27alpha_blend_backward_kernelEPKfS4_S4_PKiS4_S4_PfS7_iiif:
	.zero		976


//--------------------- .nv.constant0._ZN3lfs5tetra4cuda36_GLOBAL__N__ead9664e_4_k_cu_6b1f57bb18alpha_blend_kernelEPKfS4_S4_PKiS4_PfS7_iiifb --------------------------
	.section	.nv.constant0._ZN3lfs5tetra4cuda36_GLOBAL__N__ead9664e_4_k_cu_6b1f57bb18alpha_blend_kernelEPKfS4_S4_PKiS4_PfS7_iiifb,"a",@progbits
	.sectionflags	@""
	.align	4
.nv.constant0._ZN3lfs5tetra4cuda36_GLOBAL__N__ead9664e_4_k_cu_6b1f57bb18alpha_blend_kernelEPKfS4_S4_PKiS4_PfS7_iiifb:
	.zero		969


//--------------------- SYMBOLS --------------------------

	.type		.nv.reservedSmem.offset0,@object
	.size		.nv.reservedSmem.offset0,0x4
